//
// Generated by NVIDIA NVVM Compiler
//
// Compiler Build ID: CL-36424714
// Cuda compilation tools, release 13.0, V13.0.88
// Based on NVVM 20.0.0
//

.version 9.0
.target sm_100
.address_size 64

	// .globl	_Z15matrixMulKernelPKfS0_Pfiii
// _ZZ15matrixMulKernelPKfS0_PfiiiE4Asub has been demoted
// _ZZ15matrixMulKernelPKfS0_PfiiiE4Bsub has been demoted

.visible .entry _Z15matrixMulKernelPKfS0_Pfiii(
	.param .u64 .ptr .align 1 _Z15matrixMulKernelPKfS0_Pfiii_param_0,
	.param .u64 .ptr .align 1 _Z15matrixMulKernelPKfS0_Pfiii_param_1,
	.param .u64 .ptr .align 1 _Z15matrixMulKernelPKfS0_Pfiii_param_2,
	.param .u32 _Z15matrixMulKernelPKfS0_Pfiii_param_3,
	.param .u32 _Z15matrixMulKernelPKfS0_Pfiii_param_4,
	.param .u32 _Z15matrixMulKernelPKfS0_Pfiii_param_5
)
{
	.reg .pred 	%p<12>;
	.reg .b32 	%r<43>;
	.reg .b32 	%f<63>;
	.reg .b64 	%rd<13>;
	// demoted variable
	.shared .align 4 .b8 _ZZ15matrixMulKernelPKfS0_PfiiiE4Asub[1024];
	// demoted variable
	.shared .align 4 .b8 _ZZ15matrixMulKernelPKfS0_PfiiiE4Bsub[1024];
	ld.param.u64 	%rd3, [_Z15matrixMulKernelPKfS0_Pfiii_param_0];
	ld.param.u64 	%rd4, [_Z15matrixMulKernelPKfS0_Pfiii_param_1];
	ld.param.u64 	%rd5, [_Z15matrixMulKernelPKfS0_Pfiii_param_2];
	ld.param.u32 	%r24, [_Z15matrixMulKernelPKfS0_Pfiii_param_3];
	ld.param.u32 	%r25, [_Z15matrixMulKernelPKfS0_Pfiii_param_4];
	ld.param.u32 	%r26, [_Z15matrixMulKernelPKfS0_Pfiii_param_5];
	mov.u32 	%r38, %tid.x;
	mov.u32 	%r40, %tid.y;
	mov.u32 	%r27, %ctaid.y;
	shl.b32 	%r28, %r27, 4;
	add.s32 	%r3, %r28, %r40;
	mov.u32 	%r29, %ctaid.x;
	shl.b32 	%r4, %r29, 4;
	add.s32 	%r5, %r4, %r38;
	setp.lt.s32 	%p1, %r25, 1;
	mov.f32 	%f62, 0f00000000;
	@%p1 bra 	$L__BB0_7;
	add.s32 	%r30, %r25, 15;
	shr.u32 	%r31, %r30, 4;
	shl.b32 	%r32, %r40, 6;
	mov.u32 	%r33, _ZZ15matrixMulKernelPKfS0_PfiiiE4Asub;
	add.s32 	%r6, %r33, %r32;
	shl.b32 	%r34, %r38, 2;
	add.s32 	%r7, %r6, %r34;
	mov.u32 	%r35, _ZZ15matrixMulKernelPKfS0_PfiiiE4Bsub;
	add.s32 	%r9, %r35, %r34;
	add.s32 	%r8, %r9, %r32;
	neg.s32 	%r42, %r31;
	mad.lo.s32 	%r36, %r40, %r26, %r38;
	add.s32 	%r41, %r36, %r4;
	shl.b32 	%r12, %r26, 4;
	mad.lo.s32 	%r39, %r25, %r3, %r38;
	cvta.to.global.u64 	%rd1, %rd3;
	cvta.to.global.u64 	%rd2, %rd4;
	mov.f32 	%f62, 0f00000000;
$L__BB0_2:
	setp.ge.s32 	%p2, %r3, %r24;
	setp.ge.s32 	%p3, %r38, %r25;
	mov.f32 	%f60, 0f00000000;
	or.pred  	%p4, %p2, %p3;
	@%p4 bra 	$L__BB0_4;
	mul.wide.u32 	%rd6, %r39, 4;
	add.s64 	%rd7, %rd1, %rd6;
	ld.global.f32 	%f60, [%rd7];
$L__BB0_4:
	setp.ge.s32 	%p5, %r5, %r26;
	st.shared.f32 	[%r7], %f60;
	setp.ge.s32 	%p6, %r40, %r25;
	mov.f32 	%f61, 0f00000000;
	or.pred  	%p7, %p5, %p6;
	@%p7 bra 	$L__BB0_6;
	mul.wide.s32 	%rd8, %r41, 4;
	add.s64 	%rd9, %rd2, %rd8;
	ld.global.f32 	%f61, [%rd9];
$L__BB0_6:
	st.shared.f32 	[%r8], %f61;
	bar.sync 	0;
	ld.shared.f32 	%f12, [%r6];
	ld.shared.f32 	%f13, [%r9];
	fma.rn.f32 	%f14, %f12, %f13, %f62;
	ld.shared.f32 	%f15, [%r6+4];
	ld.shared.f32 	%f16, [%r9+64];
	fma.rn.f32 	%f17, %f15, %f16, %f14;
	ld.shared.f32 	%f18, [%r6+8];
	ld.shared.f32 	%f19, [%r9+128];
	fma.rn.f32 	%f20, %f18, %f19, %f17;
	ld.shared.f32 	%f21, [%r6+12];
	ld.shared.f32 	%f22, [%r9+192];
	fma.rn.f32 	%f23, %f21, %f22, %f20;
	ld.shared.f32 	%f24, [%r6+16];
	ld.shared.f32 	%f25, [%r9+256];
	fma.rn.f32 	%f26, %f24, %f25, %f23;
	ld.shared.f32 	%f27, [%r6+20];
	ld.shared.f32 	%f28, [%r9+320];
	fma.rn.f32 	%f29, %f27, %f28, %f26;
	ld.shared.f32 	%f30, [%r6+24];
	ld.shared.f32 	%f31, [%r9+384];
	fma.rn.f32 	%f32, %f30, %f31, %f29;
	ld.shared.f32 	%f33, [%r6+28];
	ld.shared.f32 	%f34, [%r9+448];
	fma.rn.f32 	%f35, %f33, %f34, %f32;
	ld.shared.f32 	%f36, [%r6+32];
	ld.shared.f32 	%f37, [%r9+512];
	fma.rn.f32 	%f38, %f36, %f37, %f35;
	ld.shared.f32 	%f39, [%r6+36];
	ld.shared.f32 	%f40, [%r9+576];
	fma.rn.f32 	%f41, %f39, %f40, %f38;
	ld.shared.f32 	%f42, [%r6+40];
	ld.shared.f32 	%f43, [%r9+640];
	fma.rn.f32 	%f44, %f42, %f43, %f41;
	ld.shared.f32 	%f45, [%r6+44];
	ld.shared.f32 	%f46, [%r9+704];
	fma.rn.f32 	%f47, %f45, %f46, %f44;
	ld.shared.f32 	%f48, [%r6+48];
	ld.shared.f32 	%f49, [%r9+768];
	fma.rn.f32 	%f50, %f48, %f49, %f47;
	ld.shared.f32 	%f51, [%r6+52];
	ld.shared.f32 	%f52, [%r9+832];
	fma.rn.f32 	%f53, %f51, %f52, %f50;
	ld.shared.f32 	%f54, [%r6+56];
	ld.shared.f32 	%f55, [%r9+896];
	fma.rn.f32 	%f56, %f54, %f55, %f53;
	ld.shared.f32 	%f57, [%r6+60];
	ld.shared.f32 	%f58, [%r9+960];
	fma.rn.f32 	%f62, %f57, %f58, %f56;
	bar.sync 	0;
	add.s32 	%r42, %r42, 1;
	setp.ne.s32 	%p8, %r42, 0;
	add.s32 	%r41, %r41, %r12;
	add.s32 	%r40, %r40, 16;
	add.s32 	%r39, %r39, 16;
	add.s32 	%r38, %r38, 16;
	@%p8 bra 	$L__BB0_2;
$L__BB0_7:
	setp.ge.s32 	%p9, %r3, %r24;
	setp.ge.s32 	%p10, %r5, %r26;
	or.pred  	%p11, %p9, %p10;
	@%p11 bra 	$L__BB0_9;
	mad.lo.s32 	%r37, %r26, %r3, %r5;
	cvta.to.global.u64 	%rd10, %rd5;
	mul.wide.s32 	%rd11, %r37, 4;
	add.s64 	%rd12, %rd10, %rd11;
	st.global.f32 	[%rd12], %f62;
$L__BB0_9:
	ret;

}
	// .globl	_Z21addBiasToMatrixKernelPKfS0_Pfii
.visible .entry _Z21addBiasToMatrixKernelPKfS0_Pfii(
	.param .u64 .ptr .align 1 _Z21addBiasToMatrixKernelPKfS0_Pfii_param_0,
	.param .u64 .ptr .align 1 _Z21addBiasToMatrixKernelPKfS0_Pfii_param_1,
	.param .u64 .ptr .align 1 _Z21addBiasToMatrixKernelPKfS0_Pfii_param_2,
	.param .u32 _Z21addBiasToMatrixKernelPKfS0_Pfii_param_3,
	.param .u32 _Z21addBiasToMatrixKernelPKfS0_Pfii_param_4
)
{
	.reg .pred 	%p<4>;
	.reg .b32 	%r<14>;
	.reg .b32 	%f<4>;
	.reg .b64 	%rd<12>;

	ld.param.u64 	%rd1, [_Z21addBiasToMatrixKernelPKfS0_Pfii_param_0];
	ld.param.u64 	%rd2, [_Z21addBiasToMatrixKernelPKfS0_Pfii_param_1];
	ld.param.u64 	%rd3, [_Z21addBiasToMatrixKernelPKfS0_Pfii_param_2];
	ld.param.u32 	%r4, [_Z21addBiasToMatrixKernelPKfS0_Pfii_param_3];
	ld.param.u32 	%r3, [_Z21addBiasToMatrixKernelPKfS0_Pfii_param_4];
	mov.u32 	%r6, %ctaid.x;
	mov.u32 	%r7, %ntid.x;
	mov.u32 	%r8, %tid.x;
	mad.lo.s32 	%r1, %r6, %r7, %r8;
	mov.u32 	%r9, %ctaid.y;
	mov.u32 	%r10, %ntid.y;
	mov.u32 	%r11, %tid.y;
	mad.lo.s32 	%r12, %r9, %r10, %r11;
	setp.ge.s32 	%p1, %r1, %r3;
	setp.ge.s32 	%p2, %r12, %r4;
	or.pred  	%p3, %p1, %p2;
	@%p3 bra 	$L__BB1_2;
	cvta.to.global.u64 	%rd4, %rd1;
	cvta.to.global.u64 	%rd5, %rd2;
	cvta.to.global.u64 	%rd6, %rd3;
	mad.lo.s32 	%r13, %r3, %r12, %r1;
	mul.wide.s32 	%rd7, %r13, 4;
	add.s64 	%rd8, %rd4, %rd7;
	ld.global.f32 	%f1, [%rd8];
	mul.wide.u32 	%rd9, %r12, 4;
	add.s64 	%rd10, %rd5, %rd9;
	ld.global.f32 	%f2, [%rd10];
	add.f32 	%f3, %f1, %f2;
	add.s64 	%rd11, %rd6, %rd7;
	st.global.f32 	[%rd11], %f3;
$L__BB1_2:
	ret;

}
	// .globl	_Z17addMatrixToMatrixPKfS0_fPfii
.visible .entry _Z17addMatrixToMatrixPKfS0_fPfii(
	.param .u64 .ptr .align 1 _Z17addMatrixToMatrixPKfS0_fPfii_param_0,
	.param .u64 .ptr .align 1 _Z17addMatrixToMatrixPKfS0_fPfii_param_1,
	.param .f32 _Z17addMatrixToMatrixPKfS0_fPfii_param_2,
	.param .u64 .ptr .align 1 _Z17addMatrixToMatrixPKfS0_fPfii_param_3,
	.param .u32 _Z17addMatrixToMatrixPKfS0_fPfii_param_4,
	.param .u32 _Z17addMatrixToMatrixPKfS0_fPfii_param_5
)
{
	.reg .pred 	%p<4>;
	.reg .b32 	%r<14>;
	.reg .b32 	%f<5>;
	.reg .b64 	%rd<11>;

	ld.param.u64 	%rd1, [_Z17addMatrixToMatrixPKfS0_fPfii_param_0];
	ld.param.u64 	%rd2, [_Z17addMatrixToMatrixPKfS0_fPfii_param_1];
	ld.param.f32 	%f1, [_Z17addMatrixToMatrixPKfS0_fPfii_param_2];
	ld.param.u64 	%rd3, [_Z17addMatrixToMatrixPKfS0_fPfii_param_3];
	ld.param.u32 	%r4, [_Z17addMatrixToMatrixPKfS0_fPfii_param_4];
	ld.param.u32 	%r3, [_Z17addMatrixToMatrixPKfS0_fPfii_param_5];
	mov.u32 	%r6, %ctaid.x;
	mov.u32 	%r7, %ntid.x;
	mov.u32 	%r8, %tid.x;
	mad.lo.s32 	%r1, %r6, %r7, %r8;
	mov.u32 	%r9, %ctaid.y;
	mov.u32 	%r10, %ntid.y;
	mov.u32 	%r11, %tid.y;
	mad.lo.s32 	%r12, %r9, %r10, %r11;
	setp.ge.s32 	%p1, %r1, %r3;
	setp.ge.s32 	%p2, %r12, %r4;
	or.pred  	%p3, %p1, %p2;
	@%p3 bra 	$L__BB2_2;
	cvta.to.global.u64 	%rd4, %rd1;
	cvta.to.global.u64 	%rd5, %rd2;
	cvta.to.global.u64 	%rd6, %rd3;
	mad.lo.s32 	%r13, %r3, %r12, %r1;
	mul.wide.s32 	%rd7, %r13, 4;
	add.s64 	%rd8, %rd4, %rd7;
	ld.global.f32 	%f2, [%rd8];
	add.s64 	%rd9, %rd5, %rd7;
	ld.global.f32 	%f3, [%rd9];
	fma.rn.f32 	%f4, %f1, %f3, %f2;
	add.s64 	%rd10, %rd6, %rd7;
	st.global.f32 	[%rd10], %f4;
$L__BB2_2:
	ret;

}
	// .globl	_Z13sigmoidKernelPKfPfii
.visible .entry _Z13sigmoidKernelPKfPfii(
	.param .u64 .ptr .align 1 _Z13sigmoidKernelPKfPfii_param_0,
	.param .u64 .ptr .align 1 _Z13sigmoidKernelPKfPfii_param_1,
	.param .u32 _Z13sigmoidKernelPKfPfii_param_2,
	.param .u32 _Z13sigmoidKernelPKfPfii_param_3
)
{
	.reg .pred 	%p<4>;
	.reg .b32 	%r<16>;
	.reg .b32 	%f<15>;
	.reg .b64 	%rd<8>;

	ld.param.u64 	%rd1, [_Z13sigmoidKernelPKfPfii_param_0];
	ld.param.u64 	%rd2, [_Z13sigmoidKernelPKfPfii_param_1];
	ld.param.u32 	%r4, [_Z13sigmoidKernelPKfPfii_param_2];
	ld.param.u32 	%r3, [_Z13sigmoidKernelPKfPfii_param_3];
	mov.u32 	%r6, %ctaid.x;
	mov.u32 	%r7, %ntid.x;
	mov.u32 	%r8, %tid.x;
	mad.lo.s32 	%r1, %r6, %r7, %r8;
	mov.u32 	%r9, %ctaid.y;
	mov.u32 	%r10, %ntid.y;
	mov.u32 	%r11, %tid.y;
	mad.lo.s32 	%r12, %r9, %r10, %r11;
	setp.ge.s32 	%p1, %r1, %r3;
	setp.ge.s32 	%p2, %r12, %r4;
	or.pred  	%p3, %p1, %p2;
	@%p3 bra 	$L__BB3_2;
	cvta.to.global.u64 	%rd3, %rd1;
	cvta.to.global.u64 	%rd4, %rd2;
	mad.lo.s32 	%r13, %r3, %r12, %r1;
	mul.wide.s32 	%rd5, %r13, 4;
	add.s64 	%rd6, %rd3, %rd5;
	ld.global.f32 	%f1, [%rd6];
	fma.rn.f32 	%f2, %f1, 0fBBBB989D, 0f3F000000;
	cvt.sat.f32.f32 	%f3, %f2;
	mov.f32 	%f4, 0f4B400001;
	mov.f32 	%f5, 0f437C0000;
	fma.rm.f32 	%f6, %f3, %f5, %f4;
	add.f32 	%f7, %f6, 0fCB40007F;
	neg.f32 	%f8, %f7;
	fma.rn.f32 	%f9, %f1, 0fBFB8AA3B, %f8;
	fma.rn.f32 	%f10, %f1, 0fB2A57060, %f9;
	mov.b32 	%r14, %f6;
	shl.b32 	%r15, %r14, 23;
	mov.b32 	%f11, %r15;
	ex2.approx.ftz.f32 	%f12, %f10;
	fma.rn.f32 	%f13, %f12, %f11, 0f3F800000;
	rcp.rn.f32 	%f14, %f13;
	add.s64 	%rd7, %rd4, %rd5;
	st.global.f32 	[%rd7], %f14;
$L__BB3_2:
	ret;

}
	// .globl	_Z23sigmoidDerivativeKernelPKfPfii
.visible .entry _Z23sigmoidDerivativeKernelPKfPfii(
	.param .u64 .ptr .align 1 _Z23sigmoidDerivativeKernelPKfPfii_param_0,
	.param .u64 .ptr .align 1 _Z23sigmoidDerivativeKernelPKfPfii_param_1,
	.param .u32 _Z23sigmoidDerivativeKernelPKfPfii_param_2,
	.param .u32 _Z23sigmoidDerivativeKernelPKfPfii_param_3
)
{
	.reg .pred 	%p<4>;
	.reg .b32 	%r<16>;
	.reg .b32 	%f<18>;
	.reg .b64 	%rd<8>;

	ld.param.u64 	%rd1, [_Z23sigmoidDerivativeKernelPKfPfii_param_0];
	ld.param.u64 	%rd2, [_Z23sigmoidDerivativeKernelPKfPfii_param_1];
	ld.param.u32 	%r4, [_Z23sigmoidDerivativeKernelPKfPfii_param_2];
	ld.param.u32 	%r3, [_Z23sigmoidDerivativeKernelPKfPfii_param_3];
	mov.u32 	%r6, %ctaid.x;
	mov.u32 	%r7, %ntid.x;
	mov.u32 	%r8, %tid.x;
	mad.lo.s32 	%r1, %r6, %r7, %r8;
	mov.u32 	%r9, %ctaid.y;
	mov.u32 	%r10, %ntid.y;
	mov.u32 	%r11, %tid.y;
	mad.lo.s32 	%r12, %r9, %r10, %r11;
	setp.ge.s32 	%p1, %r1, %r3;
	setp.ge.s32 	%p2, %r12, %r4;
	or.pred  	%p3, %p1, %p2;
	@%p3 bra 	$L__BB4_2;
	cvta.to.global.u64 	%rd3, %rd1;
	cvta.to.global.u64 	%rd4, %rd2;
	mad.lo.s32 	%r13, %r3, %r12, %r1;
	mul.wide.s32 	%rd5, %r13, 4;
	add.s64 	%rd6, %rd3, %rd5;
	ld.global.f32 	%f1, [%rd6];
	fma.rn.f32 	%f2, %f1, 0fBBBB989D, 0f3F000000;
	cvt.sat.f32.f32 	%f3, %f2;
	mov.f32 	%f4, 0f4B400001;
	mov.f32 	%f5, 0f437C0000;
	fma.rm.f32 	%f6, %f3, %f5, %f4;
	add.f32 	%f7, %f6, 0fCB40007F;
	neg.f32 	%f8, %f7;
	fma.rn.f32 	%f9, %f1, 0fBFB8AA3B, %f8;
	fma.rn.f32 	%f10, %f1, 0fB2A57060, %f9;
	mov.b32 	%r14, %f6;
	shl.b32 	%r15, %r14, 23;
	mov.b32 	%f11, %r15;
	ex2.approx.ftz.f32 	%f12, %f10;
	fma.rn.f32 	%f13, %f12, %f11, 0f3F800000;
	rcp.rn.f32 	%f14, %f13;
	mov.f32 	%f15, 0f3F800000;
	sub.f32 	%f16, %f15, %f14;
	mul.f32 	%f17, %f14, %f16;
	add.s64 	%rd7, %rd4, %rd5;
	st.global.f32 	[%rd7], %f17;
$L__BB4_2:
	ret;

}
	// .globl	_Z15transposeKernelPKfPfii
.visible .entry _Z15transposeKernelPKfPfii(
	.param .u64 .ptr .align 1 _Z15transposeKernelPKfPfii_param_0,
	.param .u64 .ptr .align 1 _Z15transposeKernelPKfPfii_param_1,
	.param .u32 _Z15transposeKernelPKfPfii_param_2,
	.param .u32 _Z15transposeKernelPKfPfii_param_3
)
{
	.reg .pred 	%p<4>;
	.reg .b32 	%r<15>;
	.reg .b32 	%f<2>;
	.reg .b64 	%rd<9>;

	ld.param.u64 	%rd1, [_Z15transposeKernelPKfPfii_param_0];
	ld.param.u64 	%rd2, [_Z15transposeKernelPKfPfii_param_1];
	ld.param.u32 	%r5, [_Z15transposeKernelPKfPfii_param_2];
	ld.param.u32 	%r4, [_Z15transposeKernelPKfPfii_param_3];
	mov.u32 	%r6, %ctaid.x;
	mov.u32 	%r7, %ntid.x;
	mov.u32 	%r8, %tid.x;
	mad.lo.s32 	%r1, %r6, %r7, %r8;
	mov.u32 	%r9, %ctaid.y;
	mov.u32 	%r10, %ntid.y;
	mov.u32 	%r11, %tid.y;
	mad.lo.s32 	%r12, %r9, %r10, %r11;
	setp.ge.s32 	%p1, %r1, %r4;
	setp.ge.s32 	%p2, %r12, %r5;
	or.pred  	%p3, %p1, %p2;
	@%p3 bra 	$L__BB5_2;
	cvta.to.global.u64 	%rd3, %rd1;
	cvta.to.global.u64 	%rd4, %rd2;
	mad.lo.s32 	%r13, %r4, %r12, %r1;
	mad.lo.s32 	%r14, %r5, %r1, %r12;
	mul.wide.s32 	%rd5, %r13, 4;
	add.s64 	%rd6, %rd3, %rd5;
	ld.global.f32 	%f1, [%rd6];
	mul.wide.s32 	%rd7, %r14, 4;
	add.s64 	%rd8, %rd4, %rd7;
	st.global.f32 	[%rd8], %f1;
$L__BB5_2:
	ret;

}
	// .globl	_Z17matMulElementWisePKfS0_Pfii
.visible .entry _Z17matMulElementWisePKfS0_Pfii(
	.param .u64 .ptr .align 1 _Z17matMulElementWisePKfS0_Pfii_param_0,
	.param .u64 .ptr .align 1 _Z17matMulElementWisePKfS0_Pfii_param_1,
	.param .u64 .ptr .align 1 _Z17matMulElementWisePKfS0_Pfii_param_2,
	.param .u32 _Z17matMulElementWisePKfS0_Pfii_param_3,
	.param .u32 _Z17matMulElementWisePKfS0_Pfii_param_4
)
{
	.reg .pred 	%p<4>;
	.reg .b32 	%r<14>;
	.reg .b32 	%f<4>;
	.reg .b64 	%rd<11>;

	ld.param.u64 	%rd1, [_Z17matMulElementWisePKfS0_Pfii_param_0];
	ld.param.u64 	%rd2, [_Z17matMulElementWisePKfS0_Pfii_param_1];
	ld.param.u64 	%rd3, [_Z17matMulElementWisePKfS0_Pfii_param_2];
	ld.param.u32 	%r4, [_Z17matMulElementWisePKfS0_Pfii_param_3];
	ld.param.u32 	%r3, [_Z17matMulElementWisePKfS0_Pfii_param_4];
	mov.u32 	%r6, %ctaid.x;
	mov.u32 	%r7, %ntid.x;
	mov.u32 	%r8, %tid.x;
	mad.lo.s32 	%r1, %r6, %r7, %r8;
	mov.u32 	%r9, %ctaid.y;
	mov.u32 	%r10, %ntid.y;
	mov.u32 	%r11, %tid.y;
	mad.lo.s32 	%r12, %r9, %r10, %r11;
	setp.ge.s32 	%p1, %r1, %r3;
	setp.ge.s32 	%p2, %r12, %r4;
	or.pred  	%p3, %p1, %p2;
	@%p3 bra 	$L__BB6_2;
	cvta.to.global.u64 	%rd4, %rd1;
	cvta.to.global.u64 	%rd5, %rd2;
	cvta.to.global.u64 	%rd6, %rd3;
	mad.lo.s32 	%r13, %r3, %r12, %r1;
	mul.wide.s32 	%rd7, %r13, 4;
	add.s64 	%rd8, %rd4, %rd7;
	ld.global.f32 	%f1, [%rd8];
	add.s64 	%rd9, %rd5, %rd7;
	ld.global.f32 	%f2, [%rd9];
	mul.f32 	%f3, %f1, %f2;
	add.s64 	%rd10, %rd6, %rd7;
	st.global.f32 	[%rd10], %f3;
$L__BB6_2:
	ret;

}
	// .globl	_Z18matrixScalarKernelPKfPffii
.visible .entry _Z18matrixScalarKernelPKfPffii(
	.param .u64 .ptr .align 1 _Z18matrixScalarKernelPKfPffii_param_0,
	.param .u64 .ptr .align 1 _Z18matrixScalarKernelPKfPffii_param_1,
	.param .f32 _Z18matrixScalarKernelPKfPffii_param_2,
	.param .u32 _Z18matrixScalarKernelPKfPffii_param_3,
	.param .u32 _Z18matrixScalarKernelPKfPffii_param_4
)
{
	.reg .pred 	%p<4>;
	.reg .b32 	%r<14>;
	.reg .b32 	%f<4>;
	.reg .b64 	%rd<8>;

	ld.param.u64 	%rd1, [_Z18matrixScalarKernelPKfPffii_param_0];
	ld.param.u64 	%rd2, [_Z18matrixScalarKernelPKfPffii_param_1];
	ld.param.f32 	%f1, [_Z18matrixScalarKernelPKfPffii_param_2];
	ld.param.u32 	%r4, [_Z18matrixScalarKernelPKfPffii_param_3];
	ld.param.u32 	%r3, [_Z18matrixScalarKernelPKfPffii_param_4];
	mov.u32 	%r6, %ctaid.x;
	mov.u32 	%r7, %ntid.x;
	mov.u32 	%r8, %tid.x;
	mad.lo.s32 	%r1, %r6, %r7, %r8;
	mov.u32 	%r9, %ctaid.y;
	mov.u32 	%r10, %ntid.y;
	mov.u32 	%r11, %tid.y;
	mad.lo.s32 	%r12, %r9, %r10, %r11;
	setp.ge.s32 	%p1, %r1, %r3;
	setp.ge.s32 	%p2, %r12, %r4;
	or.pred  	%p3, %p1, %p2;
	@%p3 bra 	$L__BB7_2;
	cvta.to.global.u64 	%rd3, %rd1;
	cvta.to.global.u64 	%rd4, %rd2;
	mad.lo.s32 	%r13, %r3, %r12, %r1;
	mul.wide.s32 	%rd5, %r13, 4;
	add.s64 	%rd6, %rd3, %rd5;
	ld.global.f32 	%f2, [%rd6];
	mul.f32 	%f3, %f1, %f2;
	add.s64 	%rd7, %rd4, %rd5;
	st.global.f32 	[%rd7], %f3;
$L__BB7_2:
	ret;

}
	// .globl	_Z17computeMeanKernelPKfPfii
.visible .entry _Z17computeMeanKernelPKfPfii(
	.param .u64 .ptr .align 1 _Z17computeMeanKernelPKfPfii_param_0,
	.param .u64 .ptr .align 1 _Z17computeMeanKernelPKfPfii_param_1,
	.param .u32 _Z17computeMeanKernelPKfPfii_param_2,
	.param .u32 _Z17computeMeanKernelPKfPfii_param_3
)
{
	.reg .pred 	%p<11>;
	.reg .b32 	%r<32>;
	.reg .b32 	%f<85>;
	.reg .b64 	%rd<32>;

	ld.param.u64 	%rd9, [_Z17computeMeanKernelPKfPfii_param_0];
	ld.param.u64 	%rd8, [_Z17computeMeanKernelPKfPfii_param_1];
	ld.param.u32 	%r19, [_Z17computeMeanKernelPKfPfii_param_2];
	ld.param.u32 	%r18, [_Z17computeMeanKernelPKfPfii_param_3];
	cvta.to.global.u64 	%rd1, %rd9;
	mov.u32 	%r20, %ctaid.y;
	mov.u32 	%r21, %ntid.y;
	mov.u32 	%r22, %tid.y;
	mad.lo.s32 	%r1, %r20, %r21, %r22;
	setp.ge.s32 	%p1, %r1, %r19;
	@%p1 bra 	$L__BB8_15;
	setp.lt.s32 	%p2, %r18, 1;
	mov.f32 	%f84, 0f00000000;
	@%p2 bra 	$L__BB8_14;
	mul.lo.s32 	%r2, %r18, %r1;
	and.b32  	%r3, %r18, 15;
	setp.lt.u32 	%p3, %r18, 16;
	mov.f32 	%f84, 0f00000000;
	mov.b32 	%r29, 0;
	@%p3 bra 	$L__BB8_5;
	and.b32  	%r29, %r18, 2147483632;
	neg.s32 	%r27, %r29;
	mul.wide.u32 	%rd10, %r2, 4;
	add.s64 	%rd11, %rd10, %rd1;
	add.s64 	%rd30, %rd11, 32;
	mov.f32 	%f84, 0f00000000;
$L__BB8_4:
	.pragma "nounroll";
	ld.global.f32 	%f18, [%rd30+-32];
	add.f32 	%f19, %f84, %f18;
	ld.global.f32 	%f20, [%rd30+-28];
	add.f32 	%f21, %f19, %f20;
	ld.global.f32 	%f22, [%rd30+-24];
	add.f32 	%f23, %f21, %f22;
	ld.global.f32 	%f24, [%rd30+-20];
	add.f32 	%f25, %f23, %f24;
	ld.global.f32 	%f26, [%rd30+-16];
	add.f32 	%f27, %f25, %f26;
	ld.global.f32 	%f28, [%rd30+-12];
	add.f32 	%f29, %f27, %f28;
	ld.global.f32 	%f30, [%rd30+-8];
	add.f32 	%f31, %f29, %f30;
	ld.global.f32 	%f32, [%rd30+-4];
	add.f32 	%f33, %f31, %f32;
	ld.global.f32 	%f34, [%rd30];
	add.f32 	%f35, %f33, %f34;
	ld.global.f32 	%f36, [%rd30+4];
	add.f32 	%f37, %f35, %f36;
	ld.global.f32 	%f38, [%rd30+8];
	add.f32 	%f39, %f37, %f38;
	ld.global.f32 	%f40, [%rd30+12];
	add.f32 	%f41, %f39, %f40;
	ld.global.f32 	%f42, [%rd30+16];
	add.f32 	%f43, %f41, %f42;
	ld.global.f32 	%f44, [%rd30+20];
	add.f32 	%f45, %f43, %f44;
	ld.global.f32 	%f46, [%rd30+24];
	add.f32 	%f47, %f45, %f46;
	ld.global.f32 	%f48, [%rd30+28];
	add.f32 	%f84, %f47, %f48;
	add.s32 	%r27, %r27, 16;
	add.s64 	%rd30, %rd30, 64;
	setp.ne.s32 	%p4, %r27, 0;
	@%p4 bra 	$L__BB8_4;
$L__BB8_5:
	setp.eq.s32 	%p5, %r3, 0;
	@%p5 bra 	$L__BB8_14;
	and.b32  	%r9, %r18, 7;
	setp.lt.u32 	%p6, %r3, 8;
	@%p6 bra 	$L__BB8_8;
	add.s32 	%r24, %r29, %r2;
	mul.wide.u32 	%rd12, %r24, 4;
	add.s64 	%rd13, %rd1, %rd12;
	ld.global.f32 	%f50, [%rd13];
	add.f32 	%f51, %f84, %f50;
	cvt.u64.u32 	%rd14, %r2;
	cvt.u64.u32 	%rd15, %r29;
	add.s64 	%rd16, %rd15, %rd14;
	shl.b64 	%rd17, %rd16, 2;
	add.s64 	%rd18, %rd1, %rd17;
	ld.global.f32 	%f52, [%rd18+4];
	add.f32 	%f53, %f51, %f52;
	ld.global.f32 	%f54, [%rd18+8];
	add.f32 	%f55, %f53, %f54;
	ld.global.f32 	%f56, [%rd18+12];
	add.f32 	%f57, %f55, %f56;
	ld.global.f32 	%f58, [%rd18+16];
	add.f32 	%f59, %f57, %f58;
	ld.global.f32 	%f60, [%rd18+20];
	add.f32 	%f61, %f59, %f60;
	ld.global.f32 	%f62, [%rd18+24];
	add.f32 	%f63, %f61, %f62;
	ld.global.f32 	%f64, [%rd18+28];
	add.f32 	%f84, %f63, %f64;
	add.s32 	%r29, %r29, 8;
$L__BB8_8:
	setp.eq.s32 	%p7, %r9, 0;
	@%p7 bra 	$L__BB8_14;
	and.b32  	%r12, %r18, 3;
	setp.lt.u32 	%p8, %r9, 4;
	@%p8 bra 	$L__BB8_11;
	add.s32 	%r25, %r29, %r2;
	mul.wide.u32 	%rd19, %r25, 4;
	add.s64 	%rd20, %rd1, %rd19;
	ld.global.f32 	%f66, [%rd20];
	add.f32 	%f67, %f84, %f66;
	cvt.u64.u32 	%rd21, %r2;
	cvt.u64.u32 	%rd22, %r29;
	add.s64 	%rd23, %rd22, %rd21;
	shl.b64 	%rd24, %rd23, 2;
	add.s64 	%rd25, %rd1, %rd24;
	ld.global.f32 	%f68, [%rd25+4];
	add.f32 	%f69, %f67, %f68;
	ld.global.f32 	%f70, [%rd25+8];
	add.f32 	%f71, %f69, %f70;
	ld.global.f32 	%f72, [%rd25+12];
	add.f32 	%f84, %f71, %f72;
	add.s32 	%r29, %r29, 4;
$L__BB8_11:
	setp.eq.s32 	%p9, %r12, 0;
	@%p9 bra 	$L__BB8_14;
	add.s32 	%r26, %r29, %r2;
	mul.wide.u32 	%rd26, %r26, 4;
	add.s64 	%rd31, %rd1, %rd26;
	neg.s32 	%r31, %r12;
$L__BB8_13:
	.pragma "nounroll";
	ld.global.f32 	%f73, [%rd31];
	add.f32 	%f84, %f84, %f73;
	add.s64 	%rd31, %rd31, 4;
	add.s32 	%r31, %r31, 1;
	setp.ne.s32 	%p10, %r31, 0;
	@%p10 bra 	$L__BB8_13;
$L__BB8_14:
	cvt.rn.f32.s32 	%f74, %r18;
	div.rn.f32 	%f75, %f84, %f74;
	cvta.to.global.u64 	%rd27, %rd8;
	mul.wide.u32 	%rd28, %r1, 4;
	add.s64 	%rd29, %rd27, %rd28;
	st.global.f32 	[%rd29], %f75;
$L__BB8_15:
	ret;

}
	// .globl	_Z14matrixPowerTwoPKfPfii
.visible .entry _Z14matrixPowerTwoPKfPfii(
	.param .u64 .ptr .align 1 _Z14matrixPowerTwoPKfPfii_param_0,
	.param .u64 .ptr .align 1 _Z14matrixPowerTwoPKfPfii_param_1,
	.param .u32 _Z14matrixPowerTwoPKfPfii_param_2,
	.param .u32 _Z14matrixPowerTwoPKfPfii_param_3
)
{
	.reg .pred 	%p<4>;
	.reg .b32 	%r<14>;
	.reg .b32 	%f<3>;
	.reg .b64 	%rd<8>;

	ld.param.u64 	%rd1, [_Z14matrixPowerTwoPKfPfii_param_0];
	ld.param.u64 	%rd2, [_Z14matrixPowerTwoPKfPfii_param_1];
	ld.param.u32 	%r4, [_Z14matrixPowerTwoPKfPfii_param_2];
	ld.param.u32 	%r3, [_Z14matrixPowerTwoPKfPfii_param_3];
	mov.u32 	%r6, %ctaid.x;
	mov.u32 	%r7, %ntid.x;
	mov.u32 	%r8, %tid.x;
	mad.lo.s32 	%r1, %r6, %r7, %r8;
	mov.u32 	%r9, %ctaid.y;
	mov.u32 	%r10, %ntid.y;
	mov.u32 	%r11, %tid.y;
	mad.lo.s32 	%r12, %r9, %r10, %r11;
	setp.ge.s32 	%p1, %r1, %r3;
	setp.ge.s32 	%p2, %r12, %r4;
	or.pred  	%p3, %p1, %p2;
	@%p3 bra 	$L__BB9_2;
	cvta.to.global.u64 	%rd3, %rd1;
	cvta.to.global.u64 	%rd4, %rd2;
	mad.lo.s32 	%r13, %r3, %r12, %r1;
	mul.wide.s32 	%rd5, %r13, 4;
	add.s64 	%rd6, %rd3, %rd5;
	ld.global.f32 	%f1, [%rd6];
	mul.f32 	%f2, %f1, %f1;
	add.s64 	%rd7, %rd4, %rd5;
	st.global.f32 	[%rd7], %f2;
$L__BB9_2:
	ret;

}


// ===== COMPILED SASS (sm_100) =====

	.target	sm_100

	.elftype	@"ET_EXEC"


//--------------------- .note.nv.tkinfo           --------------------------
	.section	.note.nv.tkinfo,"",@"SHT_NOTE"
	.sectionflags	@"SHF_NOTE_NV_TKINFO"
	.tkinfo
        /*0018*/ 	.word	0x00000002
        /*0030*/ 	.string	""
        /*0030*/ 	.string	"ptxas"
        /*0030*/ 	.string	"Cuda compilation tools, release 13.0, V13.0.88"
        /*0030*/ 	.string	"Build cuda_13.0.r13.0/compiler.36424714_0"
        /*0030*/ 	.string	"-arch sm_100 -m 64 "



//--------------------- .note.nv.cuinfo           --------------------------
	.section	.note.nv.cuinfo,"",@"SHT_NOTE"
	.sectionflags	@"SHF_NOTE_NV_CUINFO"
        /*0018*/ 	.short	0x0002
        /*001a*/ 	.short	0x0064
        /*001c*/ 	.short	0x0082
	.zero		2


//--------------------- .nv.info                  --------------------------
	.section	.nv.info,"",@"SHT_CUDA_INFO"
	.align	4


	//----- nvinfo : EIATTR_REGCOUNT
	.align		4
        /*0000*/ 	.byte	0x04, 0x2f
        /*0002*/ 	.short	(.L_1 - .L_0)
	.align		4
.L_0:
        /*0004*/ 	.word	index@(_Z15matrixMulKernelPKfS0_Pfiii)
        /*0008*/ 	.word	0x00000020


	//----- nvinfo : EIATTR_FRAME_SIZE
	.align		4
.L_1:
        /*000c*/ 	.byte	0x04, 0x11
        /*000e*/ 	.short	(.L_3 - .L_2)
	.align		4
.L_2:
        /*0010*/ 	.word	index@(_Z15matrixMulKernelPKfS0_Pfiii)
        /*0014*/ 	.word	0x00000000


	//----- nvinfo : EIATTR_REGCOUNT
	.align		4
.L_3:
        /*0018*/ 	.byte	0x04, 0x2f
        /*001a*/ 	.short	(.L_5 - .L_4)
	.align		4
.L_4:
        /*001c*/ 	.word	index@(_Z21addBiasToMatrixKernelPKfS0_Pfii)
        /*0020*/ 	.word	0x0000000c


	//----- nvinfo : EIATTR_FRAME_SIZE
	.align		4
.L_5:
        /*0024*/ 	.byte	0x04, 0x11
        /*0026*/ 	.short	(.L_7 - .L_6)
	.align		4
.L_6:
        /*0028*/ 	.word	index@(_Z21addBiasToMatrixKernelPKfS0_Pfii)
        /*002c*/ 	.word	0x00000000


	//----- nvinfo : EIATTR_REGCOUNT
	.align		4
.L_7:
        /*0030*/ 	.byte	0x04, 0x2f
        /*0032*/ 	.short	(.L_9 - .L_8)
	.align		4
.L_8:
        /*0034*/ 	.word	index@(_Z17addMatrixToMatrixPKfS0_fPfii)
        /*0038*/ 	.word	0x0000000c


	//----- nvinfo : EIATTR_FRAME_SIZE
	.align		4
.L_9:
        /*003c*/ 	.byte	0x04, 0x11
        /*003e*/ 	.short	(.L_11 - .L_10)
	.align		4
.L_10:
        /*0040*/ 	.word	index@(_Z17addMatrixToMatrixPKfS0_fPfii)
        /*0044*/ 	.word	0x00000000


	//----- nvinfo : EIATTR_REGCOUNT
	.align		4
.L_11:
        /*0048*/ 	.byte	0x04, 0x2f
        /*004a*/ 	.short	(.L_13 - .L_12)
	.align		4
.L_12:
        /*004c*/ 	.word	index@(_Z13sigmoidKernelPKfPfii)
        /*0050*/ 	.word	0x0000000e


	//----- nvinfo : EIATTR_FRAME_SIZE
	.align		4
.L_13:
        /*0054*/ 	.byte	0x04, 0x11
        /*0056*/ 	.short	(.L_15 - .L_14)
	.align		4
.L_14:
        /*0058*/ 	.word	index@($__internal_2_$__cuda_sm20_rcp_rn_f32_slowpath)
        /*005c*/ 	.word	0x00000000


	//----- nvinfo : EIATTR_FRAME_SIZE
	.align		4
.L_15:
        /*0060*/ 	.byte	0x04, 0x11
        /*0062*/ 	.short	(.L_17 - .L_16)
	.align		4
.L_16:
        /*0064*/ 	.word	index@(_Z13sigmoidKernelPKfPfii)
        /*0068*/ 	.word	0x00000000


	//----- nvinfo : EIATTR_REGCOUNT
	.align		4
.L_17:
        /*006c*/ 	.byte	0x04, 0x2f
        /*006e*/ 	.short	(.L_19 - .L_18)
	.align		4
.L_18:
        /*0070*/ 	.word	index@(_Z23sigmoidDerivativeKernelPKfPfii)
        /*0074*/ 	.word	0x0000000e


	//----- nvinfo : EIATTR_FRAME_SIZE
	.align		4
.L_19:
        /*0078*/ 	.byte	0x04, 0x11
        /*007a*/ 	.short	(.L_21 - .L_20)
	.align		4
.L_20:
        /*007c*/ 	.word	index@($__internal_1_$__cuda_sm20_rcp_rn_f32_slowpath)
        /*0080*/ 	.word	0x00000000


	//----- nvinfo : EIATTR_FRAME_SIZE
	.align		4
.L_21:
        /*0084*/ 	.byte	0x04, 0x11
        /*0086*/ 	.short	(.L_23 - .L_22)
	.align		4
.L_22:
        /*0088*/ 	.word	index@(_Z23sigmoidDerivativeKernelPKfPfii)
        /*008c*/ 	.word	0x00000000


	//----- nvinfo : EIATTR_REGCOUNT
	.align		4
.L_23:
        /*0090*/ 	.byte	0x04, 0x2f
        /*0092*/ 	.short	(.L_25 - .L_24)
	.align		4
.L_24:
        /*0094*/ 	.word	index@(_Z15transposeKernelPKfPfii)
        /*0098*/ 	.word	0x0000000a


	//----- nvinfo : EIATTR_FRAME_SIZE
	.align		4
.L_25:
        /*009c*/ 	.byte	0x04, 0x11
        /*009e*/ 	.short	(.L_27 - .L_26)
	.align		4
.L_26:
        /*00a0*/ 	.word	index@(_Z15transposeKernelPKfPfii)
        /*00a4*/ 	.word	0x00000000


	//----- nvinfo : EIATTR_REGCOUNT
	.align		4
.L_27:
        /*00a8*/ 	.byte	0x04, 0x2f
        /*00aa*/ 	.short	(.L_29 - .L_28)
	.align		4
.L_28:
        /*00ac*/ 	.word	index@(_Z17matMulElementWisePKfS0_Pfii)
        /*00b0*/ 	.word	0x0000000c


	//----- nvinfo : EIATTR_FRAME_SIZE
	.align		4
.L_29:
        /*00b4*/ 	.byte	0x04, 0x11
        /*00b6*/ 	.short	(.L_31 - .L_30)
	.align		4
.L_30:
        /*00b8*/ 	.word	index@(_Z17matMulElementWisePKfS0_Pfii)
        /*00bc*/ 	.word	0x00000000


	//----- nvinfo : EIATTR_REGCOUNT
	.align		4
.L_31:
        /*00c0*/ 	.byte	0x04, 0x2f
        /*00c2*/ 	.short	(.L_33 - .L_32)
	.align		4
.L_32:
        /*00c4*/ 	.word	index@(_Z18matrixScalarKernelPKfPffii)
        /*00c8*/ 	.word	0x0000000a


	//----- nvinfo : EIATTR_FRAME_SIZE
	.align		4
.L_33:
        /*00cc*/ 	.byte	0x04, 0x11
        /*00ce*/ 	.short	(.L_35 - .L_34)
	.align		4
.L_34:
        /*00d0*/ 	.word	index@(_Z18matrixScalarKernelPKfPffii)
        /*00d4*/ 	.word	0x00000000


	//----- nvinfo : EIATTR_REGCOUNT
	.align		4
.L_35:
        /*00d8*/ 	.byte	0x04, 0x2f
        /*00da*/ 	.short	(.L_37 - .L_36)
	.align		4
.L_36:
        /*00dc*/ 	.word	index@(_Z17computeMeanKernelPKfPfii)
        /*00e0*/ 	.word	0x0000001f


	//----- nvinfo : EIATTR_FRAME_SIZE
	.align		4
.L_37:
        /*00e4*/ 	.byte	0x04, 0x11
        /*00e6*/ 	.short	(.L_39 - .L_38)
	.align		4
.L_38:
        /*00e8*/ 	.word	index@($__internal_0_$__cuda_sm3x_div_rn_noftz_f32_slowpath)
        /*00ec*/ 	.word	0x00000000


	//----- nvinfo : EIATTR_FRAME_SIZE
	.align		4
.L_39:
        /*00f0*/ 	.byte	0x04, 0x11
        /*00f2*/ 	.short	(.L_41 - .L_40)
	.align		4
.L_40:
        /*00f4*/ 	.word	index@(_Z17computeMeanKernelPKfPfii)
        /*00f8*/ 	.word	0x00000000


	//----- nvinfo : EIATTR_REGCOUNT
	.align		4
.L_41:
        /*00fc*/ 	.byte	0x04, 0x2f
        /*00fe*/ 	.short	(.L_43 - .L_42)
	.align		4
.L_42:
        /*0100*/ 	.word	index@(_Z14matrixPowerTwoPKfPfii)
        /*0104*/ 	.word	0x0000000a


	//----- nvinfo : EIATTR_FRAME_SIZE
	.align		4
.L_43:
        /*0108*/ 	.byte	0x04, 0x11
        /*010a*/ 	.short	(.L_45 - .L_44)
	.align		4
.L_44:
        /*010c*/ 	.word	index@(_Z14matrixPowerTwoPKfPfii)
        /*0110*/ 	.word	0x00000000


	//----- nvinfo : EIATTR_MIN_STACK_SIZE
	.align		4
.L_45:
        /*0114*/ 	.byte	0x04, 0x12
        /*0116*/ 	.short	(.L_47 - .L_46)
	.align		4
.L_46:
        /*0118*/ 	.word	index@(_Z14matrixPowerTwoPKfPfii)
        /*011c*/ 	.word	0x00000000


	//----- nvinfo : EIATTR_MIN_STACK_SIZE
	.align		4
.L_47:
        /*0120*/ 	.byte	0x04, 0x12
        /*0122*/ 	.short	(.L_49 - .L_48)
	.align		4
.L_48:
        /*0124*/ 	.word	index@(_Z17computeMeanKernelPKfPfii)
        /*0128*/ 	.word	0x00000000


	//----- nvinfo : EIATTR_MIN_STACK_SIZE
	.align		4
.L_49:
        /*012c*/ 	.byte	0x04, 0x12
        /*012e*/ 	.short	(.L_51 - .L_50)
	.align		4
.L_50:
        /*0130*/ 	.word	index@(_Z18matrixScalarKernelPKfPffii)
        /*0134*/ 	.word	0x00000000


	//----- nvinfo : EIATTR_MIN_STACK_SIZE
	.align		4
.L_51:
        /*0138*/ 	.byte	0x04, 0x12
        /*013a*/ 	.short	(.L_53 - .L_52)
	.align		4
.L_52:
        /*013c*/ 	.word	index@(_Z17matMulElementWisePKfS0_Pfii)
        /*0140*/ 	.word	0x00000000


	//----- nvinfo : EIATTR_MIN_STACK_SIZE
	.align		4
.L_53:
        /*0144*/ 	.byte	0x04, 0x12
        /*0146*/ 	.short	(.L_55 - .L_54)
	.align		4
.L_54:
        /*0148*/ 	.word	index@(_Z15transposeKernelPKfPfii)
        /*014c*/ 	.word	0x00000000


	//----- nvinfo : EIATTR_MIN_STACK_SIZE
	.align		4
.L_55:
        /*0150*/ 	.byte	0x04, 0x12
        /*0152*/ 	.short	(.L_57 - .L_56)
	.align		4
.L_56:
        /*0154*/ 	.word	index@(_Z23sigmoidDerivativeKernelPKfPfii)
        /*0158*/ 	.word	0x00000000


	//----- nvinfo : EIATTR_MIN_STACK_SIZE
	.align		4
.L_57:
        /*015c*/ 	.byte	0x04, 0x12
        /*015e*/ 	.short	(.L_59 - .L_58)
	.align		4
.L_58:
        /*0160*/ 	.word	index@(_Z13sigmoidKernelPKfPfii)
        /*0164*/ 	.word	0x00000000


	//----- nvinfo : EIATTR_MIN_STACK_SIZE
	.align		4
.L_59:
        /*0168*/ 	.byte	0x04, 0x12
        /*016a*/ 	.short	(.L_61 - .L_60)
	.align		4
.L_60:
        /*016c*/ 	.word	index@(_Z17addMatrixToMatrixPKfS0_fPfii)
        /*0170*/ 	.word	0x00000000


	//----- nvinfo : EIATTR_MIN_STACK_SIZE
	.align		4
.L_61:
        /*0174*/ 	.byte	0x04, 0x12
        /*0176*/ 	.short	(.L_63 - .L_62)
	.align		4
.L_62:
        /*0178*/ 	.word	index@(_Z21addBiasToMatrixKernelPKfS0_Pfii)
        /*017c*/ 	.word	0x00000000


	//----- nvinfo : EIATTR_MIN_STACK_SIZE
	.align		4
.L_63:
        /*0180*/ 	.byte	0x04, 0x12
        /*0182*/ 	.short	(.L_65 - .L_64)
	.align		4
.L_64:
        /*0184*/ 	.word	index@(_Z15matrixMulKernelPKfS0_Pfiii)
        /*0188*/ 	.word	0x00000000
.L_65:


//--------------------- .nv.compat                --------------------------
	.section	.nv.compat,"",@"SHT_CUDA_COMPAT_INFO"
	.align	4
        /*0000*/ 	.byte	0x02, 0x09, 0x00, 0x00, 0x02, 0x02, 0x01, 0x00, 0x02, 0x05, 0x05, 0x00, 0x03, 0x07, 0x01, 0x01
        /*0010*/ 	.byte	0x02, 0x03, 0x00, 0x00, 0x02, 0x06, 0x01, 0x00, 0x04, 0x0b, 0x08, 0x00, 0x01, 0x00, 0x00, 0x00
        /*0020*/ 	.byte	0x00, 0x00, 0x00, 0x00


//--------------------- .nv.info._Z14matrixPowerTwoPKfPfii --------------------------
	.section	.nv.info._Z14matrixPowerTwoPKfPfii,"",@"SHT_CUDA_INFO"
	.sectionflags	@""
	.align	4


	//----- nvinfo : EIATTR_CUDA_API_VERSION
	.align		4
        /*0000*/ 	.byte	0x04, 0x37
        /*0002*/ 	.short	(.L_67 - .L_66)
.L_66:
        /*0004*/ 	.word	0x00000082


	//----- nvinfo : EIATTR_KPARAM_INFO
	.align		4
.L_67:
        /*0008*/ 	.byte	0x04, 0x17
        /*000a*/ 	.short	(.L_69 - .L_68)
.L_68:
        /*000c*/ 	.word	0x00000000
        /*0010*/ 	.short	0x0003
        /*0012*/ 	.short	0x0014
        /*0014*/ 	.byte	0x00, 0xf0, 0x11, 0x00


	//----- nvinfo : EIATTR_KPARAM_INFO
	.align		4
.L_69:
        /*0018*/ 	.byte	0x04, 0x17
        /*001a*/ 	.short	(.L_71 - .L_70)
.L_70:
        /*001c*/ 	.word	0x00000000
        /*0020*/ 	.short	0x0002
        /*0022*/ 	.short	0x0010
        /*0024*/ 	.byte	0x00, 0xf0, 0x11, 0x00


	//----- nvinfo : EIATTR_KPARAM_INFO
	.align		4
.L_71:
        /*0028*/ 	.byte	0x04, 0x17
        /*002a*/ 	.short	(.L_73 - .L_72)
.L_72:
        /*002c*/ 	.word	0x00000000
        /*0030*/ 	.short	0x0001
        /*0032*/ 	.short	0x0008
        /*0034*/ 	.byte	0x00, 0xf5, 0x21, 0x00


	//----- nvinfo : EIATTR_KPARAM_INFO
	.align		4
.L_73:
        /*0038*/ 	.byte	0x04, 0x17
        /*003a*/ 	.short	(.L_75 - .L_74)
.L_74:
        /*003c*/ 	.word	0x00000000
        /*0040*/ 	.short	0x0000
        /*0042*/ 	.short	0x0000
        /*0044*/ 	.byte	0x00, 0xf5, 0x21, 0x00


	//----- nvinfo : EIATTR_SPARSE_MMA_MASK
	.align		4
.L_75:
        /*0048*/ 	.byte	0x03, 0x50
        /*004a*/ 	.short	0x0000


	//----- nvinfo : EIATTR_MAXREG_COUNT
	.align		4
        /*004c*/ 	.byte	0x03, 0x1b
        /*004e*/ 	.short	0x00ff


	//----- nvinfo : EIATTR_MERCURY_ISA_VERSION
	.align		4
        /*0050*/ 	.byte	0x03, 0x5f
        /*0052*/ 	.short	0x0101


	//----- nvinfo : EIATTR_VRC_CTA_INIT_COUNT
	.align		4
        /*0054*/ 	.byte	0x02, 0x4a
	.zero		1
	.zero		1


	//----- nvinfo : EIATTR_EXIT_INSTR_OFFSETS
	.align		4
        /*0058*/ 	.byte	0x04, 0x1c
        /*005a*/ 	.short	(.L_77 - .L_76)


	//   ....[0]....
.L_76:
        /*005c*/ 	.word	0x000000c0


	//   ....[1]....
        /*0060*/ 	.word	0x00000160


	//----- nvinfo : EIATTR_CBANK_PARAM_SIZE
	.align		4
.L_77:
        /*0064*/ 	.byte	0x03, 0x19
        /*0066*/ 	.short	0x0018


	//----- nvinfo : EIATTR_PARAM_CBANK
	.align		4
        /*0068*/ 	.byte	0x04, 0x0a
        /*006a*/ 	.short	(.L_79 - .L_78)
	.align		4
.L_78:
        /*006c*/ 	.word	index@(.nv.constant0._Z14matrixPowerTwoPKfPfii)
        /*0070*/ 	.short	0x0380
        /*0072*/ 	.short	0x0018


	//----- nvinfo : EIATTR_SW_WAR
	.align		4
.L_79:
        /*0074*/ 	.byte	0x04, 0x36
        /*0076*/ 	.short	(.L_81 - .L_80)
.L_80:
        /*0078*/ 	.word	0x00000008
.L_81:


//--------------------- .nv.info._Z17computeMeanKernelPKfPfii --------------------------
	.section	.nv.info._Z17computeMeanKernelPKfPfii,"",@"SHT_CUDA_INFO"
	.sectionflags	@""
	.align	4


	//----- nvinfo : EIATTR_CUDA_API_VERSION
	.align		4
        /*0000*/ 	.byte	0x04, 0x37
        /*0002*/ 	.short	(.L_83 - .L_82)
.L_82:
        /*0004*/ 	.word	0x00000082


	//----- nvinfo : EIATTR_KPARAM_INFO
	.align		4
.L_83:
        /*0008*/ 	.byte	0x04, 0x17
        /*000a*/ 	.short	(.L_85 - .L_84)
.L_84:
        /*000c*/ 	.word	0x00000000
        /*0010*/ 	.short	0x0003
        /*0012*/ 	.short	0x0014
        /*0014*/ 	.byte	0x00, 0xf0, 0x11, 0x00


	//----- nvinfo : EIATTR_KPARAM_INFO
	.align		4
.L_85:
        /*0018*/ 	.byte	0x04, 0x17
        /*001a*/ 	.short	(.L_87 - .L_86)
.L_86:
        /*001c*/ 	.word	0x00000000
        /*0020*/ 	.short	0x0002
        /*0022*/ 	.short	0x0010
        /*0024*/ 	.byte	0x00, 0xf0, 0x11, 0x00


	//----- nvinfo : EIATTR_KPARAM_INFO
	.align		4
.L_87:
        /*0028*/ 	.byte	0x04, 0x17
        /*002a*/ 	.short	(.L_89 - .L_88)
.L_88:
        /*002c*/ 	.word	0x00000000
        /*0030*/ 	.short	0x0001
        /*0032*/ 	.short	0x0008
        /*0034*/ 	.byte	0x00, 0xf5, 0x21, 0x00


	//----- nvinfo : EIATTR_KPARAM_INFO
	.align		4
.L_89:
        /*0038*/ 	.byte	0x04, 0x17
        /*003a*/ 	.short	(.L_91 - .L_90)
.L_90:
        /*003c*/ 	.word	0x00000000
        /*0040*/ 	.short	0x0000
        /*0042*/ 	.short	0x0000
        /*0044*/ 	.byte	0x00, 0xf5, 0x21, 0x00


	//----- nvinfo : EIATTR_SPARSE_MMA_MASK
	.align		4
.L_91:
        /*0048*/ 	.byte	0x03, 0x50
        /*004a*/ 	.short	0x0000


	//----- nvinfo : EIATTR_MAXREG_COUNT
	.align		4
        /*004c*/ 	.byte	0x03, 0x1b
        /*004e*/ 	.short	0x00ff


	//----- nvinfo : EIATTR_MERCURY_ISA_VERSION
	.align		4
        /*0050*/ 	.byte	0x03, 0x5f
        /*0052*/ 	.short	0x0101


	//----- nvinfo : EIATTR_VRC_CTA_INIT_COUNT
	.align		4
        /*0054*/ 	.byte	0x02, 0x4a
	.zero		1
	.zero		1


	//----- nvinfo : EIATTR_EXIT_INSTR_OFFSETS
	.align		4
        /*0058*/ 	.byte	0x04, 0x1c
        /*005a*/ 	.short	(.L_93 - .L_92)


	//   ....[0]....
.L_92:
        /*005c*/ 	.word	0x00000070


	//   ....[1]....
        /*0060*/ 	.word	0x00000910


	//----- nvinfo : EIATTR_CRS_STACK_SIZE
	.align		4
.L_93:
        /*0064*/ 	.byte	0x04, 0x1e
        /*0066*/ 	.short	(.L_95 - .L_94)
.L_94:
        /*0068*/ 	.word	0x00000000


	//----- nvinfo : EIATTR_CBANK_PARAM_SIZE
	.align		4
.L_95:
        /*006c*/ 	.byte	0x03, 0x19
        /*006e*/ 	.short	0x0018


	//----- nvinfo : EIATTR_PARAM_CBANK
	.align		4
        /*0070*/ 	.byte	0x04, 0x0a
        /*0072*/ 	.short	(.L_97 - .L_96)
	.align		4
.L_96:
        /*0074*/ 	.word	index@(.nv.constant0._Z17computeMeanKernelPKfPfii)
        /*0078*/ 	.short	0x0380
        /*007a*/ 	.short	0x0018


	//----- nvinfo : EIATTR_SW_WAR
	.align		4
.L_97:
        /*007c*/ 	.byte	0x04, 0x36
        /*007e*/ 	.short	(.L_99 - .L_98)
.L_98:
        /*0080*/ 	.word	0x00000008
.L_99:


//--------------------- .nv.info._Z18matrixScalarKernelPKfPffii --------------------------
	.section	.nv.info._Z18matrixScalarKernelPKfPffii,"",@"SHT_CUDA_INFO"
	.sectionflags	@""
	.align	4


	//----- nvinfo : EIATTR_CUDA_API_VERSION
	.align		4
        /*0000*/ 	.byte	0x04, 0x37
        /*0002*/ 	.short	(.L_101 - .L_100)
.L_100:
        /*0004*/ 	.word	0x00000082


	//----- nvinfo : EIATTR_KPARAM_INFO
	.align		4
.L_101:
        /*0008*/ 	.byte	0x04, 0x17
        /*000a*/ 	.short	(.L_103 - .L_102)
.L_102:
        /*000c*/ 	.word	0x00000000
        /*0010*/ 	.short	0x0004
        /*0012*/ 	.short	0x0018
        /*0014*/ 	.byte	0x00, 0xf0, 0x11, 0x00


	//----- nvinfo : EIATTR_KPARAM_INFO
	.align		4
.L_103:
        /*0018*/ 	.byte	0x04, 0x17
        /*001a*/ 	.short	(.L_105 - .L_104)
.L_104:
        /*001c*/ 	.word	0x00000000
        /*0020*/ 	.short	0x0003
        /*0022*/ 	.short	0x0014
        /*0024*/ 	.byte	0x00, 0xf0, 0x11, 0x00


	//----- nvinfo : EIATTR_KPARAM_INFO
	.align		4
.L_105:
        /*0028*/ 	.byte	0x04, 0x17
        /*002a*/ 	.short	(.L_107 - .L_106)
.L_106:
        /*002c*/ 	.word	0x00000000
        /*0030*/ 	.short	0x0002
        /*0032*/ 	.short	0x0010
        /*0034*/ 	.byte	0x00, 0xf0, 0x11, 0x00


	//----- nvinfo : EIATTR_KPARAM_INFO
	.align		4
.L_107:
        /*0038*/ 	.byte	0x04, 0x17
        /*003a*/ 	.short	(.L_109 - .L_108)
.L_108:
        /*003c*/ 	.word	0x00000000
        /*0040*/ 	.short	0x0001
        /*0042*/ 	.short	0x0008
        /*0044*/ 	.byte	0x00, 0xf5, 0x21, 0x00


	//----- nvinfo : EIATTR_KPARAM_INFO
	.align		4
.L_109:
        /*0048*/ 	.byte	0x04, 0x17
        /*004a*/ 	.short	(.L_111 - .L_110)
.L_110:
        /*004c*/ 	.word	0x00000000
        /*0050*/ 	.short	0x0000
        /*0052*/ 	.short	0x0000
        /*0054*/ 	.byte	0x00, 0xf5, 0x21, 0x00


	//----- nvinfo : EIATTR_SPARSE_MMA_MASK
	.align		4
.L_111:
        /*0058*/ 	.byte	0x03, 0x50
        /*005a*/ 	.short	0x0000


	//----- nvinfo : EIATTR_MAXREG_COUNT
	.align		4
        /*005c*/ 	.byte	0x03, 0x1b
        /*005e*/ 	.short	0x00ff


	//----- nvinfo : EIATTR_MERCURY_ISA_VERSION
	.align		4
        /*0060*/ 	.byte	0x03, 0x5f
        /*0062*/ 	.short	0x0101


	//----- nvinfo : EIATTR_VRC_CTA_INIT_COUNT
	.align		4
        /*0064*/ 	.byte	0x02, 0x4a
	.zero		1
	.zero		1


	//----- nvinfo : EIATTR_EXIT_INSTR_OFFSETS
	.align		4
        /*0068*/ 	.byte	0x04, 0x1c
        /*006a*/ 	.short	(.L_113 - .L_112)


	//   ....[0]....
.L_112:
        /*006c*/ 	.word	0x000000d0


	//   ....[1]....
        /*0070*/ 	.word	0x00000180


	//----- nvinfo : EIATTR_CBANK_PARAM_SIZE
	.align		4
.L_113:
        /*0074*/ 	.byte	0x03, 0x19
        /*0076*/ 	.short	0x001c


	//----- nvinfo : EIATTR_PARAM_CBANK
	.align		4
        /*0078*/ 	.byte	0x04, 0x0a
        /*007a*/ 	.short	(.L_115 - .L_114)
	.align		4
.L_114:
        /*007c*/ 	.word	index@(.nv.constant0._Z18matrixScalarKernelPKfPffii)
        /*0080*/ 	.short	0x0380
        /*0082*/ 	.short	0x001c


	//----- nvinfo : EIATTR_SW_WAR
	.align		4
.L_115:
        /*0084*/ 	.byte	0x04, 0x36
        /*0086*/ 	.short	(.L_117 - .L_116)
.L_116:
        /*0088*/ 	.word	0x00000008
.L_117:


//--------------------- .nv.info._Z17matMulElementWisePKfS0_Pfii --------------------------
	.section	.nv.info._Z17matMulElementWisePKfS0_Pfii,"",@"SHT_CUDA_INFO"
	.sectionflags	@""
	.align	4


	//----- nvinfo : EIATTR_CUDA_API_VERSION
	.align		4
        /*0000*/ 	.byte	0x04, 0x37
        /*0002*/ 	.short	(.L_119 - .L_118)
.L_118:
        /*0004*/ 	.word	0x00000082


	//----- nvinfo : EIATTR_KPARAM_INFO
	.align		4
.L_119:
        /*0008*/ 	.byte	0x04, 0x17
        /*000a*/ 	.short	(.L_121 - .L_120)
.L_120:
        /*000c*/ 	.word	0x00000000
        /*0010*/ 	.short	0x0004
        /*0012*/ 	.short	0x001c
        /*0014*/ 	.byte	0x00, 0xf0, 0x11, 0x00


	//----- nvinfo : EIATTR_KPARAM_INFO
	.align		4
.L_121:
        /*0018*/ 	.byte	0x04, 0x17
        /*001a*/ 	.short	(.L_123 - .L_122)
.L_122:
        /*001c*/ 	.word	0x00000000
        /*0020*/ 	.short	0x0003
        /*0022*/ 	.short	0x0018
        /*0024*/ 	.byte	0x00, 0xf0, 0x11, 0x00


	//----- nvinfo : EIATTR_KPARAM_INFO
	.align		4
.L_123:
        /*0028*/ 	.byte	0x04, 0x17
        /*002a*/ 	.short	(.L_125 - .L_124)
.L_124:
        /*002c*/ 	.word	0x00000000
        /*0030*/ 	.short	0x0002
        /*0032*/ 	.short	0x0010
        /*0034*/ 	.byte	0x00, 0xf5, 0x21, 0x00


	//----- nvinfo : EIATTR_KPARAM_INFO
	.align		4
.L_125:
        /*0038*/ 	.byte	0x04, 0x17
        /*003a*/ 	.short	(.L_127 - .L_126)
.L_126:
        /*003c*/ 	.word	0x00000000
        /*0040*/ 	.short	0x0001
        /*0042*/ 	.short	0x0008
        /*0044*/ 	.byte	0x00, 0xf5, 0x21, 0x00


	//----- nvinfo : EIATTR_KPARAM_INFO
	.align		4
.L_127:
        /*0048*/ 	.byte	0x04, 0x17
        /*004a*/ 	.short	(.L_129 - .L_128)
.L_128:
        /*004c*/ 	.word	0x00000000
        /*0050*/ 	.short	0x0000
        /*0052*/ 	.short	0x0000
        /*0054*/ 	.byte	0x00, 0xf5, 0x21, 0x00


	//----- nvinfo : EIATTR_SPARSE_MMA_MASK
	.align		4
.L_129:
        /*0058*/ 	.byte	0x03, 0x50
        /*005a*/ 	.short	0x0000


	//----- nvinfo : EIATTR_MAXREG_COUNT
	.align		4
        /*005c*/ 	.byte	0x03, 0x1b
        /*005e*/ 	.short	0x00ff


	//----- nvinfo : EIATTR_MERCURY_ISA_VERSION
	.align		4
        /*0060*/ 	.byte	0x03, 0x5f
        /*0062*/ 	.short	0x0101


	//----- nvinfo : EIATTR_VRC_CTA_INIT_COUNT
	.align		4
        /*0064*/ 	.byte	0x02, 0x4a
	.zero		1
	.zero		1


	//----- nvinfo : EIATTR_EXIT_INSTR_OFFSETS
	.align		4
        /*0068*/ 	.byte	0x04, 0x1c
        /*006a*/ 	.short	(.L_131 - .L_130)


	//   ....[0]....
.L_130:
        /*006c*/ 	.word	0x000000c0


	//   ....[1]....
        /*0070*/ 	.word	0x00000190


	//----- nvinfo : EIATTR_CBANK_PARAM_SIZE
	.align		4
.L_131:
        /*0074*/ 	.byte	0x03, 0x19
        /*0076*/ 	.short	0x0020


	//----- nvinfo : EIATTR_PARAM_CBANK
	.align		4
        /*0078*/ 	.byte	0x04, 0x0a
        /*007a*/ 	.short	(.L_133 - .L_132)
	.align		4
.L_132:
        /*007c*/ 	.word	index@(.nv.constant0._Z17matMulElementWisePKfS0_Pfii)
        /*0080*/ 	.short	0x0380
        /*0082*/ 	.short	0x0020


	//----- nvinfo : EIATTR_SW_WAR
	.align		4
.L_133:
        /*0084*/ 	.byte	0x04, 0x36
        /*0086*/ 	.short	(.L_135 - .L_134)
.L_134:
        /*0088*/ 	.word	0x00000008
.L_135:


//--------------------- .nv.info._Z15transposeKernelPKfPfii --------------------------
	.section	.nv.info._Z15transposeKernelPKfPfii,"",@"SHT_CUDA_INFO"
	.sectionflags	@""
	.align	4


	//----- nvinfo : EIATTR_CUDA_API_VERSION
	.align		4
        /*0000*/ 	.byte	0x04, 0x37
        /*0002*/ 	.short	(.L_137 - .L_136)
.L_136:
        /*0004*/ 	.word	0x00000082


	//----- nvinfo : EIATTR_KPARAM_INFO
	.align		4
.L_137:
        /*0008*/ 	.byte	0x04, 0x17
        /*000a*/ 	.short	(.L_139 - .L_138)
.L_138:
        /*000c*/ 	.word	0x00000000
        /*0010*/ 	.short	0x0003
        /*0012*/ 	.short	0x0014
        /*0014*/ 	.byte	0x00, 0xf0, 0x11, 0x00


	//----- nvinfo : EIATTR_KPARAM_INFO
	.align		4
.L_139:
        /*0018*/ 	.byte	0x04, 0x17
        /*001a*/ 	.short	(.L_141 - .L_140)
.L_140:
        /*001c*/ 	.word	0x00000000
        /*0020*/ 	.short	0x0002
        /*0022*/ 	.short	0x0010
        /*0024*/ 	.byte	0x00, 0xf0, 0x11, 0x00


	//----- nvinfo : EIATTR_KPARAM_INFO
	.align		4
.L_141:
        /*0028*/ 	.byte	0x04, 0x17
        /*002a*/ 	.short	(.L_143 - .L_142)
.L_142:
        /*002c*/ 	.word	0x00000000
        /*0030*/ 	.short	0x0001
        /*0032*/ 	.short	0x0008
        /*0034*/ 	.byte	0x00, 0xf5, 0x21, 0x00


	//----- nvinfo : EIATTR_KPARAM_INFO
	.align		4
.L_143:
        /*0038*/ 	.byte	0x04, 0x17
        /*003a*/ 	.short	(.L_145 - .L_144)
.L_144:
        /*003c*/ 	.word	0x00000000
        /*0040*/ 	.short	0x0000
        /*0042*/ 	.short	0x0000
        /*0044*/ 	.byte	0x00, 0xf5, 0x21, 0x00


	//----- nvinfo : EIATTR_SPARSE_MMA_MASK
	.align		4
.L_145:
        /*0048*/ 	.byte	0x03, 0x50
        /*004a*/ 	.short	0x0000


	//----- nvinfo : EIATTR_MAXREG_COUNT
	.align		4
        /*004c*/ 	.byte	0x03, 0x1b
        /*004e*/ 	.short	0x00ff


	//----- nvinfo : EIATTR_MERCURY_ISA_VERSION
	.align		4
        /*0050*/ 	.byte	0x03, 0x5f
        /*0052*/ 	.short	0x0101


	//----- nvinfo : EIATTR_VRC_CTA_INIT_COUNT
	.align		4
        /*0054*/ 	.byte	0x02, 0x4a
	.zero		1
	.zero		1


	//----- nvinfo : EIATTR_EXIT_INSTR_OFFSETS
	.align		4
        /*0058*/ 	.byte	0x04, 0x1c
        /*005a*/ 	.short	(.L_147 - .L_146)


	//   ....[0]....
.L_146:
        /*005c*/ 	.word	0x000000c0


	//   ....[1]....
        /*0060*/ 	.word	0x00000160


	//----- nvinfo : EIATTR_CBANK_PARAM_SIZE
	.align		4
.L_147:
        /*0064*/ 	.byte	0x03, 0x19
        /*0066*/ 	.short	0x0018


	//----- nvinfo : EIATTR_PARAM_CBANK
	.align		4
        /*0068*/ 	.byte	0x04, 0x0a
        /*006a*/ 	.short	(.L_149 - .L_148)
	.align		4
.L_148:
        /*006c*/ 	.word	index@(.nv.constant0._Z15transposeKernelPKfPfii)
        /*0070*/ 	.short	0x0380
        /*0072*/ 	.short	0x0018


	//----- nvinfo : EIATTR_SW_WAR
	.align		4
.L_149:
        /*0074*/ 	.byte	0x04, 0x36
        /*0076*/ 	.short	(.L_151 - .L_150)
.L_150:
        /*0078*/ 	.word	0x00000008
.L_151:


//--------------------- .nv.info._Z23sigmoidDerivativeKernelPKfPfii --------------------------
	.section	.nv.info._Z23sigmoidDerivativeKernelPKfPfii,"",@"SHT_CUDA_INFO"
	.sectionflags	@""
	.align	4


	//----- nvinfo : EIATTR_CUDA_API_VERSION
	.align		4
        /*0000*/ 	.byte	0x04, 0x37
        /*0002*/ 	.short	(.L_153 - .L_152)
.L_152:
        /*0004*/ 	.word	0x00000082


	//----- nvinfo : EIATTR_KPARAM_INFO
	.align		4
.L_153:
        /*0008*/ 	.byte	0x04, 0x17
        /*000a*/ 	.short	(.L_155 - .L_154)
.L_154:
        /*000c*/ 	.word	0x00000000
        /*0010*/ 	.short	0x0003
        /*0012*/ 	.short	0x0014
        /*0014*/ 	.byte	0x00, 0xf0, 0x11, 0x00


	//----- nvinfo : EIATTR_KPARAM_INFO
	.align		4
.L_155:
        /*0018*/ 	.byte	0x04, 0x17
        /*001a*/ 	.short	(.L_157 - .L_156)
.L_156:
        /*001c*/ 	.word	0x00000000
        /*0020*/ 	.short	0x0002
        /*0022*/ 	.short	0x0010
        /*0024*/ 	.byte	0x00, 0xf0, 0x11, 0x00


	//----- nvinfo : EIATTR_KPARAM_INFO
	.align		4
.L_157:
        /*0028*/ 	.byte	0x04, 0x17
        /*002a*/ 	.short	(.L_159 - .L_158)
.L_158:
        /*002c*/ 	.word	0x00000000
        /*0030*/ 	.short	0x0001
        /*0032*/ 	.short	0x0008
        /*0034*/ 	.byte	0x00, 0xf5, 0x21, 0x00


	//----- nvinfo : EIATTR_KPARAM_INFO
	.align		4
.L_159:
        /*0038*/ 	.byte	0x04, 0x17
        /*003a*/ 	.short	(.L_161 - .L_160)
.L_160:
        /*003c*/ 	.word	0x00000000
        /*0040*/ 	.short	0x0000
        /*0042*/ 	.short	0x0000
        /*0044*/ 	.byte	0x00, 0xf5, 0x21, 0x00


	//----- nvinfo : EIATTR_SPARSE_MMA_MASK
	.align		4
.L_161:
        /*0048*/ 	.byte	0x03, 0x50
        /*004a*/ 	.short	0x0000


	//----- nvinfo : EIATTR_MAXREG_COUNT
	.align		4
        /*004c*/ 	.byte	0x03, 0x1b
        /*004e*/ 	.short	0x00ff


	//----- nvinfo : EIATTR_MERCURY_ISA_VERSION
	.align		4
        /*0050*/ 	.byte	0x03, 0x5f
        /*0052*/ 	.short	0x0101


	//----- nvinfo : EIATTR_VRC_CTA_INIT_COUNT
	.align		4
        /*0054*/ 	.byte	0x02, 0x4a
	.zero		1
	.zero		1


	//----- nvinfo : EIATTR_EXIT_INSTR_OFFSETS
	.align		4
        /*0058*/ 	.byte	0x04, 0x1c
        /*005a*/ 	.short	(.L_163 - .L_162)


	//   ....[0]....
.L_162:
        /*005c*/ 	.word	0x000000c0


	//   ....[1]....
        /*0060*/ 	.word	0x000002e0


	//----- nvinfo : EIATTR_CRS_STACK_SIZE
	.align		4
.L_163:
        /*0064*/ 	.byte	0x04, 0x1e
        /*0066*/ 	.short	(.L_165 - .L_164)
.L_164:
        /*0068*/ 	.word	0x00000000


	//----- nvinfo : EIATTR_CBANK_PARAM_SIZE
	.align		4
.L_165:
        /*006c*/ 	.byte	0x03, 0x19
        /*006e*/ 	.short	0x0018


	//----- nvinfo : EIATTR_PARAM_CBANK
	.align		4
        /*0070*/ 	.byte	0x04, 0x0a
        /*0072*/ 	.short	(.L_167 - .L_166)
	.align		4
.L_166:
        /*0074*/ 	.word	index@(.nv.constant0._Z23sigmoidDerivativeKernelPKfPfii)
        /*0078*/ 	.short	0x0380
        /*007a*/ 	.short	0x0018


	//----- nvinfo : EIATTR_SW_WAR
	.align		4
.L_167:
        /*007c*/ 	.byte	0x04, 0x36
        /*007e*/ 	.short	(.L_169 - .L_168)
.L_168:
        /*0080*/ 	.word	0x00000008
.L_169:


//--------------------- .nv.info._Z13sigmoidKernelPKfPfii --------------------------
	.section	.nv.info._Z13sigmoidKernelPKfPfii,"",@"SHT_CUDA_INFO"
	.sectionflags	@""
	.align	4


	//----- nvinfo : EIATTR_CUDA_API_VERSION
	.align		4
        /*0000*/ 	.byte	0x04, 0x37
        /*0002*/ 	.short	(.L_171 - .L_170)
.L_170:
        /*0004*/ 	.word	0x00000082


	//----- nvinfo : EIATTR_KPARAM_INFO
	.align		4
.L_171:
        /*0008*/ 	.byte	0x04, 0x17
        /*000a*/ 	.short	(.L_173 - .L_172)
.L_172:
        /*000c*/ 	.word	0x00000000
        /*0010*/ 	.short	0x0003
        /*0012*/ 	.short	0x0014
        /*0014*/ 	.byte	0x00, 0xf0, 0x11, 0x00


	//----- nvinfo : EIATTR_KPARAM_INFO
	.align		4
.L_173:
        /*0018*/ 	.byte	0x04, 0x17
        /*001a*/ 	.short	(.L_175 - .L_174)
.L_174:
        /*001c*/ 	.word	0x00000000
        /*0020*/ 	.short	0x0002
        /*0022*/ 	.short	0x0010
        /*0024*/ 	.byte	0x00, 0xf0, 0x11, 0x00


	//----- nvinfo : EIATTR_KPARAM_INFO
	.align		4
.L_175:
        /*0028*/ 	.byte	0x04, 0x17
        /*002a*/ 	.short	(.L_177 - .L_176)
.L_176:
        /*002c*/ 	.word	0x00000000
        /*0030*/ 	.short	0x0001
        /*0032*/ 	.short	0x0008
        /*0034*/ 	.byte	0x00, 0xf5, 0x21, 0x00


	//----- nvinfo : EIATTR_KPARAM_INFO
	.align		4
.L_177:
        /*0038*/ 	.byte	0x04, 0x17
        /*003a*/ 	.short	(.L_179 - .L_178)
.L_178:
        /*003c*/ 	.word	0x00000000
        /*0040*/ 	.short	0x0000
        /*0042*/ 	.short	0x0000
        /*0044*/ 	.byte	0x00, 0xf5, 0x21, 0x00


	//----- nvinfo : EIATTR_SPARSE_MMA_MASK
	.align		4
.L_179:
        /*0048*/ 	.byte	0x03, 0x50
        /*004a*/ 	.short	0x0000


	//----- nvinfo : EIATTR_MAXREG_COUNT
	.align		4
        /*004c*/ 	.byte	0x03, 0x1b
        /*004e*/ 	.short	0x00ff


	//----- nvinfo : EIATTR_MERCURY_ISA_VERSION
	.align		4
        /*0050*/ 	.byte	0x03, 0x5f
        /*0052*/ 	.short	0x0101


	//----- nvinfo : EIATTR_VRC_CTA_INIT_COUNT
	.align		4
        /*0054*/ 	.byte	0x02, 0x4a
	.zero		1
	.zero		1


	//----- nvinfo : EIATTR_EXIT_INSTR_OFFSETS
	.align		4
        /*0058*/ 	.byte	0x04, 0x1c
        /*005a*/ 	.short	(.L_181 - .L_180)


	//   ....[0]....
.L_180:
        /*005c*/ 	.word	0x000000c0


	//   ....[1]....
        /*0060*/ 	.word	0x000002c0


	//----- nvinfo : EIATTR_CRS_STACK_SIZE
	.align		4
.L_181:
        /*0064*/ 	.byte	0x04, 0x1e
        /*0066*/ 	.short	(.L_183 - .L_182)
.L_182:
        /*0068*/ 	.word	0x00000000


	//----- nvinfo : EIATTR_CBANK_PARAM_SIZE
	.align		4
.L_183:
        /*006c*/ 	.byte	0x03, 0x19
        /*006e*/ 	.short	0x0018


	//----- nvinfo : EIATTR_PARAM_CBANK
	.align		4
        /*0070*/ 	.byte	0x04, 0x0a
        /*0072*/ 	.short	(.L_185 - .L_184)
	.align		4
.L_184:
        /*0074*/ 	.word	index@(.nv.constant0._Z13sigmoidKernelPKfPfii)
        /*0078*/ 	.short	0x0380
        /*007a*/ 	.short	0x0018


	//----- nvinfo : EIATTR_SW_WAR
	.align		4
.L_185:
        /*007c*/ 	.byte	0x04, 0x36
        /*007e*/ 	.short	(.L_187 - .L_186)
.L_186:
        /*0080*/ 	.word	0x00000008
.L_187:


//--------------------- .nv.info._Z17addMatrixToMatrixPKfS0_fPfii --------------------------
	.section	.nv.info._Z17addMatrixToMatrixPKfS0_fPfii,"",@"SHT_CUDA_INFO"
	.sectionflags	@""
	.align	4


	//----- nvinfo : EIATTR_CUDA_API_VERSION
	.align		4
        /*0000*/ 	.byte	0x04, 0x37
        /*0002*/ 	.short	(.L_189 - .L_188)
.L_188:
        /*0004*/ 	.word	0x00000082


	//----- nvinfo : EIATTR_KPARAM_INFO
	.align		4
.L_189:
        /*0008*/ 	.byte	0x04, 0x17
        /*000a*/ 	.short	(.L_191 - .L_190)
.L_190:
        /*000c*/ 	.word	0x00000000
        /*0010*/ 	.short	0x0005
        /*0012*/ 	.short	0x0024
        /*0014*/ 	.byte	0x00, 0xf0, 0x11, 0x00


	//----- nvinfo : EIATTR_KPARAM_INFO
	.align		4
.L_191:
        /*0018*/ 	.byte	0x04, 0x17
        /*001a*/ 	.short	(.L_193 - .L_192)
.L_192:
        /*001c*/ 	.word	0x00000000
        /*0020*/ 	.short	0x0004
        /*0022*/ 	.short	0x0020
        /*0024*/ 	.byte	0x00, 0xf0, 0x11, 0x00


	//----- nvinfo : EIATTR_KPARAM_INFO
	.align		4
.L_193:
        /*0028*/ 	.byte	0x04, 0x17
        /*002a*/ 	.short	(.L_195 - .L_194)
.L_194:
        /*002c*/ 	.word	0x00000000
        /*0030*/ 	.short	0x0003
        /*0032*/ 	.short	0x0018
        /*0034*/ 	.byte	0x00, 0xf5, 0x21, 0x00


	//----- nvinfo : EIATTR_KPARAM_INFO
	.align		4
.L_195:
        /*0038*/ 	.byte	0x04, 0x17
        /*003a*/ 	.short	(.L_197 - .L_196)
.L_196:
        /*003c*/ 	.word	0x00000000
        /*0040*/ 	.short	0x0002
        /*0042*/ 	.short	0x0010
        /*0044*/ 	.byte	0x00, 0xf0, 0x11, 0x00


	//----- nvinfo : EIATTR_KPARAM_INFO
	.align		4
.L_197:
        /*0048*/ 	.byte	0x04, 0x17
        /*004a*/ 	.short	(.L_199 - .L_198)
.L_198:
        /*004c*/ 	.word	0x00000000
        /*0050*/ 	.short	0x0001
        /*0052*/ 	.short	0x0008
        /*0054*/ 	.byte	0x00, 0xf5, 0x21, 0x00


	//----- nvinfo : EIATTR_KPARAM_INFO
	.align		4
.L_199:
        /*0058*/ 	.byte	0x04, 0x17
        /*005a*/ 	.short	(.L_201 - .L_200)
.L_200:
        /*005c*/ 	.word	0x00000000
        /*0060*/ 	.short	0x0000
        /*0062*/ 	.short	0x0000
        /*0064*/ 	.byte	0x00, 0xf5, 0x21, 0x00


	//----- nvinfo : EIATTR_SPARSE_MMA_MASK
	.align		4
.L_201:
        /*0068*/ 	.byte	0x03, 0x50
        /*006a*/ 	.short	0x0000


	//----- nvinfo : EIATTR_MAXREG_COUNT
	.align		4
        /*006c*/ 	.byte	0x03, 0x1b
        /*006e*/ 	.short	0x00ff


	//----- nvinfo : EIATTR_MERCURY_ISA_VERSION
	.align		4
        /*0070*/ 	.byte	0x03, 0x5f
        /*0072*/ 	.short	0x0101


	//----- nvinfo : EIATTR_VRC_CTA_INIT_COUNT
	.align		4
        /*0074*/ 	.byte	0x02, 0x4a
	.zero		1
	.zero		1


	//----- nvinfo : EIATTR_EXIT_INSTR_OFFSETS
	.align		4
        /*0078*/ 	.byte	0x04, 0x1c
        /*007a*/ 	.short	(.L_203 - .L_202)


	//   ....[0]....
.L_202:
        /*007c*/ 	.word	0x000000c0


	//   ....[1]....
        /*0080*/ 	.word	0x000001a0


	//----- nvinfo : EIATTR_CBANK_PARAM_SIZE
	.align		4
.L_203:
        /*0084*/ 	.byte	0x03, 0x19
        /*0086*/ 	.short	0x0028


	//----- nvinfo : EIATTR_PARAM_CBANK
	.align		4
        /*0088*/ 	.byte	0x04, 0x0a
        /*008a*/ 	.short	(.L_205 - .L_204)
	.align		4
.L_204:
        /*008c*/ 	.word	index@(.nv.constant0._Z17addMatrixToMatrixPKfS0_fPfii)
        /*0090*/ 	.short	0x0380
        /*0092*/ 	.short	0x0028


	//----- nvinfo : EIATTR_SW_WAR
	.align		4
.L_205:
        /*0094*/ 	.byte	0x04, 0x36
        /*0096*/ 	.short	(.L_207 - .L_206)
.L_206:
        /*0098*/ 	.word	0x00000008
.L_207:


//--------------------- .nv.info._Z21addBiasToMatrixKernelPKfS0_Pfii --------------------------
	.section	.nv.info._Z21addBiasToMatrixKernelPKfS0_Pfii,"",@"SHT_CUDA_INFO"
	.sectionflags	@""
	.align	4


	//----- nvinfo : EIATTR_CUDA_API_VERSION
	.align		4
        /*0000*/ 	.byte	0x04, 0x37
        /*0002*/ 	.short	(.L_209 - .L_208)
.L_208:
        /*0004*/ 	.word	0x00000082


	//----- nvinfo : EIATTR_KPARAM_INFO
	.align		4
.L_209:
        /*0008*/ 	.byte	0x04, 0x17
        /*000a*/ 	.short	(.L_211 - .L_210)
.L_210:
        /*000c*/ 	.word	0x00000000
        /*0010*/ 	.short	0x0004
        /*0012*/ 	.short	0x001c
        /*0014*/ 	.byte	0x00, 0xf0, 0x11, 0x00


	//----- nvinfo : EIATTR_KPARAM_INFO
	.align		4
.L_211:
        /*0018*/ 	.byte	0x04, 0x17
        /*001a*/ 	.short	(.L_213 - .L_212)
.L_212:
        /*001c*/ 	.word	0x00000000
        /*0020*/ 	.short	0x0003
        /*0022*/ 	.short	0x0018
        /*0024*/ 	.byte	0x00, 0xf0, 0x11, 0x00


	//----- nvinfo : EIATTR_KPARAM_INFO
	.align		4
.L_213:
        /*0028*/ 	.byte	0x04, 0x17
        /*002a*/ 	.short	(.L_215 - .L_214)
.L_214:
        /*002c*/ 	.word	0x00000000
        /*0030*/ 	.short	0x0002
        /*0032*/ 	.short	0x0010
        /*0034*/ 	.byte	0x00, 0xf5, 0x21, 0x00


	//----- nvinfo : EIATTR_KPARAM_INFO
	.align		4
.L_215:
        /*0038*/ 	.byte	0x04, 0x17
        /*003a*/ 	.short	(.L_217 - .L_216)
.L_216:
        /*003c*/ 	.word	0x00000000
        /*0040*/ 	.short	0x0001
        /*0042*/ 	.short	0x0008
        /*0044*/ 	.byte	0x00, 0xf5, 0x21, 0x00


	//----- nvinfo : EIATTR_KPARAM_INFO
	.align		4
.L_217:
        /*0048*/ 	.byte	0x04, 0x17
        /*004a*/ 	.short	(.L_219 - .L_218)
.L_218:
        /*004c*/ 	.word	0x00000000
        /*0050*/ 	.short	0x0000
        /*0052*/ 	.short	0x0000
        /*0054*/ 	.byte	0x00, 0xf5, 0x21, 0x00


	//----- nvinfo : EIATTR_SPARSE_MMA_MASK
	.align		4
.L_219:
        /*0058*/ 	.byte	0x03, 0x50
        /*005a*/ 	.short	0x0000


	//----- nvinfo : EIATTR_MAXREG_COUNT
	.align		4
        /*005c*/ 	.byte	0x03, 0x1b
        /*005e*/ 	.short	0x00ff


	//----- nvinfo : EIATTR_MERCURY_ISA_VERSION
	.align		4
        /*0060*/ 	.byte	0x03, 0x5f
        /*0062*/ 	.short	0x0101


	//----- nvinfo : EIATTR_VRC_CTA_INIT_COUNT
	.align		4
        /*0064*/ 	.byte	0x02, 0x4a
	.zero		1
	.zero		1


	//----- nvinfo : EIATTR_EXIT_INSTR_OFFSETS
	.align		4
        /*0068*/ 	.byte	0x04, 0x1c
        /*006a*/ 	.short	(.L_221 - .L_220)


	//   ....[0]....
.L_220:
        /*006c*/ 	.word	0x000000c0


	//   ....[1]....
        /*0070*/ 	.word	0x00000190


	//----- nvinfo : EIATTR_CBANK_PARAM_SIZE
	.align		4
.L_221:
        /*0074*/ 	.byte	0x03, 0x19
        /*0076*/ 	.short	0x0020


	//----- nvinfo : EIATTR_PARAM_CBANK
	.align		4
        /*0078*/ 	.byte	0x04, 0x0a
        /*007a*/ 	.short	(.L_223 - .L_222)
	.align		4
.L_222:
        /*007c*/ 	.word	index@(.nv.constant0._Z21addBiasToMatrixKernelPKfS0_Pfii)
        /*0080*/ 	.short	0x0380
        /*0082*/ 	.short	0x0020


	//----- nvinfo : EIATTR_SW_WAR
	.align		4
.L_223:
        /*0084*/ 	.byte	0x04, 0x36
        /*0086*/ 	.short	(.L_225 - .L_224)
.L_224:
        /*0088*/ 	.word	0x00000008
.L_225:


//--------------------- .nv.info._Z15matrixMulKernelPKfS0_Pfiii --------------------------
	.section	.nv.info._Z15matrixMulKernelPKfS0_Pfiii,"",@"SHT_CUDA_INFO"
	.sectionflags	@""
	.align	4


	//----- nvinfo : EIATTR_CUDA_API_VERSION
	.align		4
        /*0000*/ 	.byte	0x04, 0x37
        /*0002*/ 	.short	(.L_227 - .L_226)
.L_226:
        /*0004*/ 	.word	0x00000082


	//----- nvinfo : EIATTR_KPARAM_INFO
	.align		4
.L_227:
        /*0008*/ 	.byte	0x04, 0x17
        /*000a*/ 	.short	(.L_229 - .L_228)
.L_228:
        /*000c*/ 	.word	0x00000000
        /*0010*/ 	.short	0x0005
        /*0012*/ 	.short	0x0020
        /*0014*/ 	.byte	0x00, 0xf0, 0x11, 0x00


	//----- nvinfo : EIATTR_KPARAM_INFO
	.align		4
.L_229:
        /*0018*/ 	.byte	0x04, 0x17
        /*001a*/ 	.short	(.L_231 - .L_230)
.L_230:
        /*001c*/ 	.word	0x00000000
        /*0020*/ 	.short	0x0004
        /*0022*/ 	.short	0x001c
        /*0024*/ 	.byte	0x00, 0xf0, 0x11, 0x00


	//----- nvinfo : EIATTR_KPARAM_INFO
	.align		4
.L_231:
        /*0028*/ 	.byte	0x04, 0x17
        /*002a*/ 	.short	(.L_233 - .L_232)
.L_232:
        /*002c*/ 	.word	0x00000000
        /*0030*/ 	.short	0x0003
        /*0032*/ 	.short	0x0018
        /*0034*/ 	.byte	0x00, 0xf0, 0x11, 0x00


	//----- nvinfo : EIATTR_KPARAM_INFO
	.align		4
.L_233:
        /*0038*/ 	.byte	0x04, 0x17
        /*003a*/ 	.short	(.L_235 - .L_234)
.L_234:
        /*003c*/ 	.word	0x00000000
        /*0040*/ 	.short	0x0002
        /*0042*/ 	.short	0x0010
        /*0044*/ 	.byte	0x00, 0xf5, 0x21, 0x00


	//----- nvinfo : EIATTR_KPARAM_INFO
	.align		4
.L_235:
        /*0048*/ 	.byte	0x04, 0x17
        /*004a*/ 	.short	(.L_237 - .L_236)
.L_236:
        /*004c*/ 	.word	0x00000000
        /*0050*/ 	.short	0x0001
        /*0052*/ 	.short	0x0008
        /*0054*/ 	.byte	0x00, 0xf5, 0x21, 0x00


	//----- nvinfo : EIATTR_KPARAM_INFO
	.align		4
.L_237:
        /*0058*/ 	.byte	0x04, 0x17
        /*005a*/ 	.short	(.L_239 - .L_238)
.L_238:
        /*005c*/ 	.word	0x00000000
        /*0060*/ 	.short	0x0000
        /*0062*/ 	.short	0x0000
        /*0064*/ 	.byte	0x00, 0xf5, 0x21, 0x00


	//----- nvinfo : EIATTR_SPARSE_MMA_MASK
	.align		4
.L_239:
        /*0068*/ 	.byte	0x03, 0x50
        /*006a*/ 	.short	0x0000


	//----- nvinfo : EIATTR_MAXREG_COUNT
	.align		4
        /*006c*/ 	.byte	0x03, 0x1b
        /*006e*/ 	.short	0x00ff


	//----- nvinfo : EIATTR_NUM_BARRIERS
	.align		4
        /*0070*/ 	.byte	0x02, 0x4c
        /*0072*/ 	.byte	0x01
	.zero		1


	//----- nvinfo : EIATTR_MERCURY_ISA_VERSION
	.align		4
        /*0074*/ 	.byte	0x03, 0x5f
        /*0076*/ 	.short	0x0101


	//----- nvinfo : EIATTR_VRC_CTA_INIT_COUNT
	.align		4
        /*0078*/ 	.byte	0x02, 0x4a
	.zero		1
	.zero		1


	//----- nvinfo : EIATTR_EXIT_INSTR_OFFSETS
	.align		4
        /*007c*/ 	.byte	0x04, 0x1c
        /*007e*/ 	.short	(.L_241 - .L_240)


	//   ....[0]....
.L_240:
        /*0080*/ 	.word	0x000005e0


	//   ....[1]....
        /*0084*/ 	.word	0x00000630


	//----- nvinfo : EIATTR_CBANK_PARAM_SIZE
	.align		4
.L_241:
        /*0088*/ 	.byte	0x03, 0x19
        /*008a*/ 	.short	0x0024


	//----- nvinfo : EIATTR_PARAM_CBANK
	.align		4
        /*008c*/ 	.byte	0x04, 0x0a
        /*008e*/ 	.short	(.L_243 - .L_242)
	.align		4
.L_242:
        /*0090*/ 	.word	index@(.nv.constant0._Z15matrixMulKernelPKfS0_Pfiii)
        /*0094*/ 	.short	0x0380
        /*0096*/ 	.short	0x0024


	//----- nvinfo : EIATTR_SW_WAR
	.align		4
.L_243:
        /*0098*/ 	.byte	0x04, 0x36
        /*009a*/ 	.short	(.L_245 - .L_244)
.L_244:
        /*009c*/ 	.word	0x00000008
.L_245:


//--------------------- .nv.callgraph             --------------------------
	.section	.nv.callgraph,"",@"SHT_CUDA_CALLGRAPH"
	.align	4
	.sectionentsize	8
	.align		4
        /*0000*/ 	.word	0x00000000
	.align		4
        /*0004*/ 	.word	0xffffffff
	.align		4
        /*0008*/ 	.word	0x00000000
	.align		4
        /*000c*/ 	.word	0xfffffffe
	.align		4
        /*0010*/ 	.word	0x00000000
	.align		4
        /*0014*/ 	.word	0xfffffffd
	.align		4
        /*0018*/ 	.word	0x00000000
	.align		4
        /*001c*/ 	.word	0xfffffffc


//--------------------- .text._Z14matrixPowerTwoPKfPfii --------------------------
	.section	.text._Z14matrixPowerTwoPKfPfii,"ax",@progbits
	.align	128
        .global         _Z14matrixPowerTwoPKfPfii
        .type           _Z14matrixPowerTwoPKfPfii,@function
        .size           _Z14matrixPowerTwoPKfPfii,(.L_x_48 - _Z14matrixPowerTwoPKfPfii)
        .other          _Z14matrixPowerTwoPKfPfii,@"STO_CUDA_ENTRY STV_DEFAULT"
_Z14matrixPowerTwoPKfPfii:
.text._Z14matrixPowerTwoPKfPfii:
[----:B------:R-:W-:Y:S01]  /*0000*/  LDC R1, c[0x0][0x37c] ;  /* 0x0000df00ff017b82 */ /* 0x000fe20000000800 */
[----:B------:R-:W0:Y:S07]  /*0010*/  S2R R2, SR_TID.Y ;  /* 0x0000000000027919 */ /* 0x000e2e0000002200 */
[----:B------:R-:W1:Y:S01]  /*0020*/  LDC R0, c[0x0][0x360] ;  /* 0x0000d800ff007b82 */ /* 0x000e620000000800 */
[----:B------:R-:W2:Y:S01]  /*0030*/  LDCU.64 UR6, c[0x0][0x390] ;  /* 0x00007200ff0677ac */ /* 0x000ea20008000a00 */
[----:B------:R-:W1:Y:S06]  /*0040*/  S2R R3, SR_TID.X ;  /* 0x0000000000037919 */ /* 0x000e6c0000002100 */
[----:B------:R-:W0:Y:S08]  /*0050*/  S2UR UR5, SR_CTAID.Y ;  /* 0x00000000000579c3 */ /* 0x000e300000002600 */
[----:B------:R-:W0:Y:S08]  /*0060*/  LDC R5, c[0x0][0x364] ;  /* 0x0000d900ff057b82 */ /* 0x000e300000000800 */
[----:B------:R-:W1:Y:S01]  /*0070*/  S2UR UR4, SR_CTAID.X ;  /* 0x00000000000479c3 */ /* 0x000e620000002500 */
[----:B0-----:R-:W-:-:S05]  /*0080*/  IMAD R5, R5, UR5, R2 ;  /* 0x0000000505057c24 */ /* 0x001fca000f8e0202 */
[----:B--2---:R-:W-:Y:S01]  /*0090*/  ISETP.GE.AND P0, PT, R5, UR6, PT ;  /* 0x0000000605007c0c */ /* 0x004fe2000bf06270 */
[----:B-1----:R-:W-:-:S05]  /*00a0*/  IMAD R0, R0, UR4, R3 ;  /* 0x0000000400007c24 */ /* 0x002fca000f8e0203 */
[----:B------:R-:W-:-:S13]  /*00b0*/  ISETP.GE.OR P0, PT, R0, UR7, P0 ;  /* 0x0000000700007c0c */ /* 0x000fda0008706670 */
[----:B------:R-:W-:Y:S05]  /*00c0*/  @P0 EXIT ;  /* 0x000000000000094d */ /* 0x000fea0003800000 */
[----:B------:R-:W0:Y:S01]  /*00d0*/  LDC.64 R2, c[0x0][0x380] ;  /* 0x0000e000ff027b82 */ /* 0x000e220000000a00 */
[----:B------:R-:W1:Y:S01]  /*00e0*/  LDCU.64 UR4, c[0x0][0x358] ;  /* 0x00006b00ff0477ac */ /* 0x000e620008000a00 */
[----:B------:R-:W-:-:S06]  /*00f0*/  IMAD R7, R5, UR7, R0 ;  /* 0x0000000705077c24 */ /* 0x000fcc000f8e0200 */
[----:B------:R-:W2:Y:S01]  /*0100*/  LDC.64 R4, c[0x0][0x388] ;  /* 0x0000e200ff047b82 */ /* 0x000ea20000000a00 */
[----:B0-----:R-:W-:-:S06]  /*0110*/  IMAD.WIDE R2, R7, 0x4, R2 ;  /* 0x0000000407027825 */ /* 0x001fcc00078e0202 */
[----:B-1----:R-:W3:Y:S01]  /*0120*/  LDG.E R2, desc[UR4][R2.64] ;  /* 0x0000000402027981 */ /* 0x002ee2000c1e1900 */
[----:B--2---:R-:W-:-:S04]  /*0130*/  IMAD.WIDE R4, R7, 0x4, R4 ;  /* 0x0000000407047825 */ /* 0x004fc800078e0204 */
[----:B---3--:R-:W-:-:S05]  /*0140*/  FMUL R7, R2, R2 ;  /* 0x0000000202077220 */ /* 0x008fca0000400000 */
[----:B------:R-:W-:Y:S01]  /*0150*/  STG.E desc[UR4][R4.64], R7 ;  /* 0x0000000704007986 */ /* 0x000fe2000c101904 */
[----:B------:R-:W-:Y:S05]  /*0160*/  EXIT ;  /* 0x000000000000794d */ /* 0x000fea0003800000 */
.L_x_0:
[----:B------:R-:W-:-:S00]  /*0170*/  BRA `(.L_x_0) ;  /* 0xfffffffc00fc7947 */ /* 0x000fc0000383ffff */
[----:B------:R-:W-:-:S00]  /*0180*/  NOP ;  /* 0x0000000000007918 */ /* 0x000fc00000000000 */
[----:B------:R-:W-:-:S00]  /*0190*/  NOP ;  /* 0x0000000000007918 */ /* 0x000fc00000000000 */
[----:B------:R-:W-:-:S00]  /*01a0*/  NOP ;  /* 0x0000000000007918 */ /* 0x000fc00000000000 */
[----:B------:R-:W-:-:S00]  /*01b0*/  NOP ;  /* 0x0000000000007918 */ /* 0x000fc00000000000 */
[----:B------:R-:W-:-:S00]  /*01c0*/  NOP ;  /* 0x0000000000007918 */ /* 0x000fc00000000000 */
[----:B------:R-:W-:-:S00]  /*01d0*/  NOP ;  /* 0x0000000000007918 */ /* 0x000fc00000000000 */
[----:B------:R-:W-:-:S00]  /*01e0*/  NOP ;  /* 0x0000000000007918 */ /* 0x000fc00000000000 */
[----:B------:R-:W-:-:S00]  /*01f0*/  NOP ;  /* 0x0000000000007918 */ /* 0x000fc00000000000 */
.L_x_48:


//--------------------- .text._Z17computeMeanKernelPKfPfii --------------------------
	.section	.text._Z17computeMeanKernelPKfPfii,"ax",@progbits
	.align	128
        .global         _Z17computeMeanKernelPKfPfii
        .type           _Z17computeMeanKernelPKfPfii,@function
        .size           _Z17computeMeanKernelPKfPfii,(.L_x_45 - _Z17computeMeanKernelPKfPfii)
        .other          _Z17computeMeanKernelPKfPfii,@"STO_CUDA_ENTRY STV_DEFAULT"
_Z17computeMeanKernelPKfPfii:
.text._Z17computeMeanKernelPKfPfii:
[----:B------:R-:W-:Y:S01]  /*0000*/  LDC R1, c[0x0][0x37c] ;  /* 0x0000df00ff017b82 */ /* 0x000fe20000000800 */
[----:B------:R-:W0:Y:S07]  /*0010*/  S2R R3, SR_TID.Y ;  /* 0x0000000000037919 */ /* 0x000e2e0000002200 */
[----:B------:R-:W0:Y:S01]  /*0020*/  S2UR UR4, SR_CTAID.Y ;  /* 0x00000000000479c3 */ /* 0x000e220000002600 */
[----:B------:R-:W1:Y:S07]  /*0030*/  LDCU UR5, c[0x0][0x390] ;  /* 0x00007200ff0577ac */ /* 0x000e6e0008000800 */
[----:B------:R-:W0:Y:S02]  /*0040*/  LDC R2, c[0x0][0x364] ;  /* 0x0000d900ff027b82 */ /* 0x000e240000000800 */
[----:B0-----:R-:W-:-:S05]  /*0050*/  IMAD R2, R2, UR4, R3 ;  /* 0x0000000402027c24 */ /* 0x001fca000f8e0203 */
[----:B-1----:R-:W-:-:S13]  /*0060*/  ISETP.GE.AND P0, PT, R2, UR5, PT ;  /* 0x0000000502007c0c */ /* 0x002fda000bf06270 */
[----:B------:R-:W-:Y:S05]  /*0070*/  @P0 EXIT ;  /* 0x000000000000094d */ /* 0x000fea0003800000 */
[----:B------:R-:W0:Y:S01]  /*0080*/  LDCU UR7, c[0x0][0x394] ;  /* 0x00007280ff0777ac */ /* 0x000e220008000800 */
[----:B------:R-:W-:Y:S01]  /*0090*/  IMAD.MOV.U32 R3, RZ, RZ, RZ ;  /* 0x000000ffff037224 */ /* 0x000fe200078e00ff */
[----:B------:R-:W1:Y:S01]  /*00a0*/  LDCU.64 UR8, c[0x0][0x358] ;  /* 0x00006b00ff0877ac */ /* 0x000e620008000a00 */
[----:B0-----:R-:W-:-:S09]  /*00b0*/  UISETP.GE.AND UP0, UPT, UR7, 0x1, UPT ;  /* 0x000000010700788c */ /* 0x001fd2000bf06270 */
[----:B-1----:R-:W-:Y:S05]  /*00c0*/  BRA.U !UP0, `(.L_x_1) ;  /* 0x0000000508cc7547 */ /* 0x002fea000b800000 */
[----:B------:R-:W-:Y:S02]  /*00d0*/  UISETP.GE.U32.AND UP1, UPT, UR7, 0x10, UPT ;  /* 0x000000100700788c */ /* 0x000fe4000bf26070 */
[----:B------:R-:W-:Y:S01]  /*00e0*/  IMAD R0, R2, UR7, RZ ;  /* 0x0000000702007c24 */ /* 0x000fe2000f8e02ff */
[----:B------:R-:W-:Y:S01]  /*00f0*/  ULOP3.LUT UR5, UR7, 0xf, URZ, 0xc0, !UPT ;  /* 0x0000000f07057892 */ /* 0x000fe2000f8ec0ff */
[----:B------:R-:W-:Y:S01]  /*0100*/  IMAD.MOV.U32 R3, RZ, RZ, RZ ;  /* 0x000000ffff037224 */ /* 0x000fe200078e00ff */
[----:B------:R-:W-:Y:S02]  /*0110*/  UMOV UR4, URZ ;  /* 0x000000ff00047c82 */ /* 0x000fe40008000000 */
[----:B------:R-:W-:Y:S02]  /*0120*/  UISETP.NE.AND UP0, UPT, UR5, URZ, UPT ;  /* 0x000000ff0500728c */ /* 0x000fe4000bf05270 */
[----:B------:R-:W-:Y:S09]  /*0130*/  BRA.U !UP1, `(.L_x_2) ;  /* 0x0000000109b07547 */ /* 0x000ff2000b800000 */
[----:B------:R-:W0:Y:S01]  /*0140*/  LDC.64 R4, c[0x0][0x380] ;  /* 0x0000e000ff047b82 */ /* 0x000e220000000a00 */
[----:B------:R-:W-:Y:S01]  /*0150*/  HFMA2 R3, -RZ, RZ, 0, 0 ;  /* 0x00000000ff037431 */ /* 0x000fe200000001ff */
[----:B------:R-:W-:-:S04]  /*0160*/  ULOP3.LUT UR4, UR7, 0x7ffffff0, URZ, 0xc0, !UPT ;  /* 0x7ffffff007047892 */ /* 0x000fc8000f8ec0ff */
[----:B------:R-:W-:Y:S01]  /*0170*/  UIADD3 UR6, UPT, UPT, -UR4, URZ, URZ ;  /* 0x000000ff04067290 */ /* 0x000fe2000fffe1ff */
[----:B0-----:R-:W-:-:S03]  /*0180*/  IMAD.WIDE.U32 R4, R0, 0x4, R4 ;  /* 0x0000000400047825 */ /* 0x001fc600078e0004 */
[----:B------:R-:W-:-:S05]  /*0190*/  IADD3 R4, P0, PT, R4, 0x20, RZ ;  /* 0x0000002004047810 */ /* 0x000fca0007f1e0ff */
[----:B------:R-:W-:-:S08]  /*01a0*/  IMAD.X R5, RZ, RZ, R5, P0 ;  /* 0x000000ffff057224 */ /* 0x000fd000000e0605 */
.L_x_3:
[----:B------:R-:W2:Y:S04]  /*01b0*/  LDG.E R14, desc[UR8][R4.64+-0x20] ;  /* 0xffffe008040e7981 */ /* 0x000ea8000c1e1900 */
[----:B------:R-:W3:Y:S04]  /*01c0*/  LDG.E R13, desc[UR8][R4.64+-0x1c] ;  /* 0xffffe408040d7981 */ /* 0x000ee8000c1e1900 */
[----:B------:R-:W4:Y:S04]  /*01d0*/  LDG.E R16, desc[UR8][R4.64+-0x18] ;  /* 0xffffe80804107981 */ /* 0x000f28000c1e1900 */
[----:B------:R-:W5:Y:S04]  /*01e0*/  LDG.E R18, desc[UR8][R4.64+-0x14] ;  /* 0xffffec0804127981 */ /* 0x000f68000c1e1900 */
        /* <DEDUP_REMOVED lines=11> */
[----:B------:R0:W5:Y:S01]  /*02a0*/  LDG.E R6, desc[UR8][R4.64+0x1c] ;  /* 0x00001c0804067981 */ /* 0x000162000c1e1900 */
[----:B------:R-:W-:-:S04]  /*02b0*/  UIADD3 UR6, UPT, UPT, UR6, 0x10, URZ ;  /* 0x0000001006067890 */ /* 0x000fc8000fffe0ff */
[----:B------:R-:W-:Y:S01]  /*02c0*/  UISETP.NE.AND UP1, UPT, UR6, URZ, UPT ;  /* 0x000000ff0600728c */ /* 0x000fe2000bf25270 */
[----:B0-----:R-:W-:-:S04]  /*02d0*/  IADD3 R4, P0, PT, R4, 0x40, RZ ;  /* 0x0000004004047810 */ /* 0x001fc80007f1e0ff */
[----:B------:R-:W-:Y:S01]  /*02e0*/  IADD3.X R5, PT, PT, RZ, R5, RZ, P0, !PT ;  /* 0x00000005ff057210 */ /* 0x000fe200007fe4ff */
[----:B--2---:R-:W-:-:S04]  /*02f0*/  FADD R14, R14, R3 ;  /* 0x000000030e0e7221 */ /* 0x004fc80000000000 */
[----:B---3--:R-:W-:-:S04]  /*0300*/  FADD R13, R14, R13 ;  /* 0x0000000d0e0d7221 */ /* 0x008fc80000000000 */
[----:B----4-:R-:W-:-:S04]  /*0310*/  FADD R13, R13, R16 ;  /* 0x000000100d0d7221 */ /* 0x010fc80000000000 */
[----:B-----5:R-:W-:-:S04]  /*0320*/  FADD R13, R13, R18 ;  /* 0x000000120d0d7221 */ /* 0x020fc80000000000 */
[----:B------:R-:W-:-:S04]  /*0330*/  FADD R13, R13, R20 ;  /* 0x000000140d0d7221 */ /* 0x000fc80000000000 */
        /* <DEDUP_REMOVED lines=10> */
[----:B------:R-:W-:Y:S01]  /*03e0*/  FADD R3, R7, R6 ;  /* 0x0000000607037221 */ /* 0x000fe20000000000 */
[----:B------:R-:W-:Y:S06]  /*03f0*/  BRA.U UP1, `(.L_x_3) ;  /* 0xfffffffd016c7547 */ /* 0x000fec000b83ffff */
.L_x_2:
[----:B------:R-:W-:Y:S05]  /*0400*/  BRA.U !UP0, `(.L_x_1) ;  /* 0x0000000108fc7547 */ /* 0x000fea000b800000 */
[----:B------:R-:W-:Y:S02]  /*0410*/  UISETP.GE.U32.AND UP0, UPT, UR5, 0x8, UPT ;  /* 0x000000080500788c */ /* 0x000fe4000bf06070 */
[----:B------:R-:W-:-:S04]  /*0420*/  ULOP3.LUT UR6, UR7, 0x7, URZ, 0xc0, !UPT ;  /* 0x0000000707067892 */ /* 0x000fc8000f8ec0ff */
[----:B------:R-:W-:-:S03]  /*0430*/  UISETP.NE.AND UP1, UPT, UR6, URZ, UPT ;  /* 0x000000ff0600728c */ /* 0x000fc6000bf25270 */
[----:B------:R-:W-:Y:S08]  /*0440*/  BRA.U !UP0, `(.L_x_4) ;  /* 0x0000000108647547 */ /* 0x000ff0000b800000 */
[----:B------:R-:W0:Y:S01]  /*0450*/  LDC.64 R6, c[0x0][0x380] ;  /* 0x0000e000ff067b82 */ /* 0x000e220000000a00 */
[----:B------:R-:W1:Y:S01]  /*0460*/  LDCU.64 UR10, c[0x0][0x380] ;  /* 0x00007000ff0a77ac */ /* 0x000e620008000a00 */
[C---:B------:R-:W-:Y:S01]  /*0470*/  IADD3 R8, P0, PT, R0.reuse, UR4, RZ ;  /* 0x0000000400087c10 */ /* 0x040fe2000ff1e0ff */
[----:B------:R-:W-:-:S03]  /*0480*/  VIADD R5, R0, UR4 ;  /* 0x0000000400057c36 */ /* 0x000fc60008000000 */
[----:B------:R-:W-:Y:S02]  /*0490*/  IADD3.X R9, PT, PT, RZ, RZ, RZ, P0, !PT ;  /* 0x000000ffff097210 */ /* 0x000fe400007fe4ff */
[----:B-1----:R-:W-:Y:S01]  /*04a0*/  LEA R4, P0, R8, UR10, 0x2 ;  /* 0x0000000a08047c11 */ /* 0x002fe2000f8010ff */
[----:B0-----:R-:W-:-:S03]  /*04b0*/  IMAD.WIDE.U32 R6, R5, 0x4, R6 ;  /* 0x0000000405067825 */ /* 0x001fc600078e0006 */
[----:B------:R-:W-:-:S03]  /*04c0*/  LEA.HI.X R5, R8, UR11, R9, 0x2, P0 ;  /* 0x0000000b08057c11 */ /* 0x000fc600080f1409 */
[----:B------:R-:W2:Y:S04]  /*04d0*/  LDG.E R6, desc[UR8][R6.64] ;  /* 0x0000000806067981 */ /* 0x000ea8000c1e1900 */
[----:B------:R-:W3:Y:S04]  /*04e0*/  LDG.E R8, desc[UR8][R4.64+0x4] ;  /* 0x0000040804087981 */ /* 0x000ee8000c1e1900 */
[----:B------:R-:W4:Y:S04]  /*04f0*/  LDG.E R10, desc[UR8][R4.64+0x8] ;  /* 0x00000808040a7981 */ /* 0x000f28000c1e1900 */
[----:B------:R-:W5:Y:S04]  /*0500*/  LDG.E R12, desc[UR8][R4.64+0xc] ;  /* 0x00000c08040c7981 */ /* 0x000f68000c1e1900 */
[----:B------:R-:W5:Y:S04]  /*0510*/  LDG.E R14, desc[UR8][R4.64+0x10] ;  /* 0x00001008040e7981 */ /* 0x000f68000c1e1900 */
[----:B------:R-:W5:Y:S04]  /*0520*/  LDG.E R16, desc[UR8][R4.64+0x14] ;  /* 0x0000140804107981 */ /* 0x000f68000c1e1900 */
[----:B------:R-:W5:Y:S04]  /*0530*/  LDG.E R18, desc[UR8][R4.64+0x18] ;  /* 0x0000180804127981 */ /* 0x000f68000c1e1900 */
[----:B------:R-:W5:Y:S01]  /*0540*/  LDG.E R20, desc[UR8][R4.64+0x1c] ;  /* 0x00001c0804147981 */ /* 0x000f62000c1e1900 */
[----:B------:R-:W-:Y:S01]  /*0550*/  UIADD3 UR4, UPT, UPT, UR4, 0x8, URZ ;  /* 0x0000000804047890 */ /* 0x000fe2000fffe0ff */
[----:B--2---:R-:W-:-:S04]  /*0560*/  FADD R3, R3, R6 ;  /* 0x0000000603037221 */ /* 0x004fc80000000000 */
[----:B---3--:R-:W-:-:S04]  /*0570*/  FADD R3, R3, R8 ;  /* 0x0000000803037221 */ /* 0x008fc80000000000 */
[----:B----4-:R-:W-:-:S04]  /*0580*/  FADD R3, R3, R10 ;  /* 0x0000000a03037221 */ /* 0x010fc80000000000 */
[----:B-----5:R-:W-:-:S04]  /*0590*/  FADD R3, R3, R12 ;  /* 0x0000000c03037221 */ /* 0x020fc80000000000 */
[----:B------:R-:W-:-:S04]  /*05a0*/  FADD R3, R3, R14 ;  /* 0x0000000e03037221 */ /* 0x000fc80000000000 */
[----:B------:R-:W-:-:S04]  /*05b0*/  FADD R3, R3, R16 ;  /* 0x0000001003037221 */ /* 0x000fc80000000000 */
[----:B------:R-:W-:-:S04]  /*05c0*/  FADD R3, R3, R18 ;  /* 0x0000001203037221 */ /* 0x000fc80000000000 */
[----:B------:R-:W-:-:S07]  /*05d0*/  FADD R3, R3, R20 ;  /* 0x0000001403037221 */ /* 0x000fce0000000000 */
.L_x_4:
        /* <DEDUP_REMOVED lines=16> */
[----:B------:R-:W5:Y:S01]  /*06e0*/  LDG.E R12, desc[UR8][R6.64+0xc] ;  /* 0x00000c08060c7981 */ /* 0x000f62000c1e1900 */
[----:B------:R-:W-:Y:S01]  /*06f0*/  UIADD3 UR4, UPT, UPT, UR4, 0x4, URZ ;  /* 0x0000000404047890 */ /* 0x000fe2000fffe0ff */
[----:B--2---:R-:W-:-:S04]  /*0700*/  FADD R3, R3, R4 ;  /* 0x0000000403037221 */ /* 0x004fc80000000000 */
[----:B---3--:R-:W-:-:S04]  /*0710*/  FADD R3, R3, R8 ;  /* 0x0000000803037221 */ /* 0x008fc80000000000 */
[----:B----4-:R-:W-:-:S04]  /*0720*/  FADD R3, R3, R10 ;  /* 0x0000000a03037221 */ /* 0x010fc80000000000 */
[----:B-----5:R-:W-:-:S07]  /*0730*/  FADD R3, R3, R12 ;  /* 0x0000000c03037221 */ /* 0x020fce0000000000 */
.L_x_5:
[----:B------:R-:W-:Y:S05]  /*0740*/  BRA.U !UP1, `(.L_x_1) ;  /* 0x00000001092c7547 */ /* 0x000fea000b800000 */
[----:B------:R-:W0:Y:S01]  /*0750*/  LDC.64 R4, c[0x0][0x380] ;  /* 0x0000e000ff047b82 */ /* 0x000e220000000a00 */
[----:B------:R-:W-:Y:S01]  /*0760*/  VIADD R7, R0, UR4 ;  /* 0x0000000400077c36 */ /* 0x000fe20008000000 */
[----:B------:R-:W-:-:S03]  /*0770*/  UIADD3 UR5, UPT, UPT, -UR5, URZ, URZ ;  /* 0x000000ff05057290 */ /* 0x000fc6000fffe1ff */
[----:B0-----:R-:W-:-:S09]  /*0780*/  IMAD.WIDE.U32 R4, R7, 0x4, R4 ;  /* 0x0000000407047825 */ /* 0x001fd200078e0004 */
.L_x_6:
[----:B------:R0:W2:Y:S01]  /*0790*/  LDG.E R0, desc[UR8][R4.64] ;  /* 0x0000000804007981 */ /* 0x0000a2000c1e1900 */
[----:B------:R-:W-:-:S04]  /*07a0*/  UIADD3 UR5, UPT, UPT, UR5, 0x1, URZ ;  /* 0x0000000105057890 */ /* 0x000fc8000fffe0ff */
[----:B------:R-:W-:Y:S01]  /*07b0*/  UISETP.NE.AND UP0, UPT, UR5, URZ, UPT ;  /* 0x000000ff0500728c */ /* 0x000fe2000bf05270 */
[----:B0-----:R-:W-:-:S04]  /*07c0*/  IADD3 R4, P0, PT, R4, 0x4, RZ ;  /* 0x0000000404047810 */ /* 0x001fc80007f1e0ff */
[----:B------:R-:W-:Y:S01]  /*07d0*/  IADD3.X R5, PT, PT, RZ, R5, RZ, P0, !PT ;  /* 0x00000005ff057210 */ /* 0x000fe200007fe4ff */
[----:B--2---:R-:W-:-:S03]  /*07e0*/  FADD R3, R0, R3 ;  /* 0x0000000300037221 */ /* 0x004fc60000000000 */
[----:B------:R-:W-:Y:S05]  /*07f0*/  BRA.U UP0, `(.L_x_6) ;  /* 0xfffffffd00e47547 */ /* 0x000fea000b83ffff */
.L_x_1:
[----:B------:R-:W-:Y:S01]  /*0800*/  I2FP.F32.S32 R6, UR7 ;  /* 0x0000000700067c45 */ /* 0x000fe20008201400 */
[----:B------:R-:W-:Y:S03]  /*0810*/  BSSY.RECONVERGENT B0, `(.L_x_7) ;  /* 0x000000c000007945 */ /* 0x000fe60003800200 */
[----:B------:R-:W0:Y:S08]  /*0820*/  MUFU.RCP R5, R6 ;  /* 0x0000000600057308 */ /* 0x000e300000001000 */
[----:B------:R-:W1:Y:S01]  /*0830*/  FCHK P0, R3, R6 ;  /* 0x0000000603007302 */ /* 0x000e620000000000 */
[----:B0-----:R-:W-:-:S04]  /*0840*/  FFMA R0, -R6, R5, 1 ;  /* 0x3f80000006007423 */ /* 0x001fc80000000105 */
[----:B------:R-:W-:-:S04]  /*0850*/  FFMA R0, R5, R0, R5 ;  /* 0x0000000005007223 */ /* 0x000fc80000000005 */
[----:B------:R-:W-:-:S04]  /*0860*/  FFMA R5, R0, R3, RZ ;  /* 0x0000000300057223 */ /* 0x000fc800000000ff */
[----:B------:R-:W-:-:S04]  /*0870*/  FFMA R4, -R6, R5, R3 ;  /* 0x0000000506047223 */ /* 0x000fc80000000103 */
[----:B------:R-:W-:Y:S01]  /*0880*/  FFMA R7, R0, R4, R5 ;  /* 0x0000000400077223 */ /* 0x000fe20000000005 */
[----:B-1----:R-:W-:Y:S06]  /*0890*/  @!P0 BRA `(.L_x_8) ;  /* 0x00000000000c8947 */ /* 0x002fec0003800000 */
[----:B------:R-:W-:-:S07]  /*08a0*/  MOV R4, 0x8c0 ;  /* 0x000008c000047802 */ /* 0x000fce0000000f00 */
[----:B------:R-:W-:Y:S05]  /*08b0*/  CALL.REL.NOINC `($__internal_0_$__cuda_sm3x_div_rn_noftz_f32_slowpath) ;  /* 0x0000000000187944 */ /* 0x000fea0003c00000 */
[----:B------:R-:W-:-:S07]  /*08c0*/  IMAD.MOV.U32 R7, RZ, RZ, R0 ;  /* 0x000000ffff077224 */ /* 0x000fce00078e0000 */
.L_x_8:
[----:B------:R-:W-:Y:S05]  /*08d0*/  BSYNC.RECONVERGENT B0 ;  /* 0x0000000000007941 */ /* 0x000fea0003800200 */
.L_x_7:
[----:B------:R-:W0:Y:S02]  /*08e0*/  LDC.64 R4, c[0x0][0x388] ;  /* 0x0000e200ff047b82 */ /* 0x000e240000000a00 */
[----:B0-----:R-:W-:-:S05]  /*08f0*/  IMAD.WIDE.U32 R2, R2, 0x4, R4 ;  /* 0x0000000402027825 */ /* 0x001fca00078e0004 */
[----:B------:R-:W-:Y:S01]  /*0900*/  STG.E desc[UR8][R2.64], R7 ;  /* 0x0000000702007986 */ /* 0x000fe2000c101908 */
[----:B------:R-:W-:Y:S05]  /*0910*/  EXIT ;  /* 0x000000000000794d */ /* 0x000fea0003800000 */
        .weak           $__internal_0_$__cuda_sm3x_div_rn_noftz_f32_slowpath
        .type           $__internal_0_$__cuda_sm3x_div_rn_noftz_f32_slowpath,@function
        .size           $__internal_0_$__cuda_sm3x_div_rn_noftz_f32_slowpath,(.L_x_45 - $__internal_0_$__cuda_sm3x_div_rn_noftz_f32_slowpath)
$__internal_0_$__cuda_sm3x_div_rn_noftz_f32_slowpath:
[----:B------:R-:W-:Y:S01]  /*0920*/  SHF.R.U32.HI R5, RZ, 0x17, R6 ;  /* 0x00000017ff057819 */ /* 0x000fe20000011606 */
[----:B------:R-:W-:Y:S01]  /*0930*/  BSSY.RECONVERGENT B1, `(.L_x_9) ;  /* 0x0000063000017945 */ /* 0x000fe20003800200 */
[----:B------:R-:W-:Y:S02]  /*0940*/  SHF.R.U32.HI R0, RZ, 0x17, R3 ;  /* 0x00000017ff007819 */ /* 0x000fe40000011603 */
[----:B------:R-:W-:Y:S02]  /*0950*/  LOP3.LUT R5, R5, 0xff, RZ, 0xc0, !PT ;  /* 0x000000ff05057812 */ /* 0x000fe400078ec0ff */
[----:B------:R-:W-:Y:S02]  /*0960*/  LOP3.LUT R10, R0, 0xff, RZ, 0xc0, !PT ;  /* 0x000000ff000a7812 */ /* 0x000fe400078ec0ff */
[----:B------:R-:W-:-:S03]  /*0970*/  IADD3 R8, PT, PT, R5, -0x1, RZ ;  /* 0xffffffff05087810 */ /* 0x000fc60007ffe0ff */
[----:B------:R-:W-:Y:S01]  /*0980*/  VIADD R9, R10, 0xffffffff ;  /* 0xffffffff0a097836 */ /* 0x000fe20000000000 */
[----:B------:R-:W-:-:S04]  /*0990*/  ISETP.GT.U32.AND P0, PT, R8, 0xfd, PT ;  /* 0x000000fd0800780c */ /* 0x000fc80003f04070 */
[----:B------:R-:W-:-:S13]  /*09a0*/  ISETP.GT.U32.OR P0, PT, R9, 0xfd, P0 ;  /* 0x000000fd0900780c */ /* 0x000fda0000704470 */
[----:B------:R-:W-:Y:S01]  /*09b0*/  @!P0 MOV R7, RZ ;  /* 0x000000ff00078202 */ /* 0x000fe20000000f00 */
[----:B------:R-:W-:Y:S06]  /*09c0*/  @!P0 BRA `(.L_x_10) ;  /* 0x0000000000608947 */ /* 0x000fec0003800000 */
[----:B------:R-:W-:Y:S01]  /*09d0*/  FSETP.GTU.FTZ.AND P0, PT, |R3|, +INF , PT ;  /* 0x7f8000000300780b */ /* 0x000fe20003f1c200 */
[----:B------:R-:W-:Y:S01]  /*09e0*/  IMAD.MOV.U32 R0, RZ, RZ, R6 ;  /* 0x000000ffff007224 */ /* 0x000fe200078e0006 */
[----:B------:R-:W-:-:S04]  /*09f0*/  FSETP.GTU.FTZ.AND P1, PT, |R6|, +INF , PT ;  /* 0x7f8000000600780b */ /* 0x000fc80003f3c200 */
[----:B------:R-:W-:-:S13]  /*0a00*/  PLOP3.LUT P0, PT, P0, P1, PT, 0xf8, 0x8f ;  /* 0x00000000008f781c */ /* 0x000fda0000703f70 */
[----:B------:R-:W-:Y:S05]  /*0a10*/  @P0 BRA `(.L_x_11) ;  /* 0x00000004004c0947 */ /* 0x000fea0003800000 */
[----:B------:R-:W-:-:S13]  /*0a20*/  LOP3.LUT P0, RZ, R6, 0x7fffffff, R3, 0xc8, !PT ;  /* 0x7fffffff06ff7812 */ /* 0x000fda000780c803 */
[----:B------:R-:W-:Y:S05]  /*0a30*/  @!P0 BRA `(.L_x_12) ;  /* 0x00000004003c8947 */ /* 0x000fea0003800000 */
[C---:B------:R-:W-:Y:S02]  /*0a40*/  FSETP.NEU.FTZ.AND P2, PT, |R3|.reuse, +INF , PT ;  /* 0x7f8000000300780b */ /* 0x040fe40003f5d200 */
[----:B------:R-:W-:Y:S02]  /*0a50*/  FSETP.NEU.FTZ.AND P1, PT, |R0|, +INF , PT ;  /* 0x7f8000000000780b */ /* 0x000fe40003f3d200 */
[----:B------:R-:W-:-:S11]  /*0a60*/  FSETP.NEU.FTZ.AND P0, PT, |R3|, +INF , PT ;  /* 0x7f8000000300780b */ /* 0x000fd60003f1d200 */
[----:B------:R-:W-:Y:S05]  /*0a70*/  @!P1 BRA !P2, `(.L_x_12) ;  /* 0x00000004002c9947 */ /* 0x000fea0005000000 */
[----:B------:R-:W-:-:S04]  /*0a80*/  LOP3.LUT P2, RZ, R3, 0x7fffffff, RZ, 0xc0, !PT ;  /* 0x7fffffff03ff7812 */ /* 0x000fc8000784c0ff */
[----:B------:R-:W-:-:S13]  /*0a90*/  PLOP3.LUT P1, PT, P1, P2, PT, 0x2f, 0xf2 ;  /* 0x0000000000f2781c */ /* 0x000fda0000f24577 */
[----:B------:R-:W-:Y:S05]  /*0aa0*/  @P1 BRA `(.L_x_13) ;  /* 0x0000000400181947 */ /* 0x000fea0003800000 */
[----:B------:R-:W-:-:S04]  /*0ab0*/  LOP3.LUT P1, RZ, R6, 0x7fffffff, RZ, 0xc0, !PT ;  /* 0x7fffffff06ff7812 */ /* 0x000fc8000782c0ff */
[----:B------:R-:W-:-:S13]  /*0ac0*/  PLOP3.LUT P0, PT, P0, P1, PT, 0x2f, 0xf2 ;  /* 0x0000000000f2781c */ /* 0x000fda0000702577 */
[----:B------:R-:W-:Y:S05]  /*0ad0*/  @P0 BRA `(.L_x_14) ;  /* 0x0000000400000947 */ /* 0x000fea0003800000 */
[----:B------:R-:W-:Y:S02]  /*0ae0*/  ISETP.GE.AND P0, PT, R9, RZ, PT ;  /* 0x000000ff0900720c */ /* 0x000fe40003f06270 */
[----:B------:R-:W-:-:S11]  /*0af0*/  ISETP.GE.AND P1, PT, R8, RZ, PT ;  /* 0x000000ff0800720c */ /* 0x000fd60003f26270 */
[----:B------:R-:W-:Y:S01]  /*0b00*/  @P0 MOV R7, RZ ;  /* 0x000000ff00070202 */ /* 0x000fe20000000f00 */
[----:B------:R-:W-:Y:S02]  /*0b10*/  @!P0 IMAD.MOV.U32 R7, RZ, RZ, -0x40 ;  /* 0xffffffc0ff078424 */ /* 0x000fe400078e00ff */
[----:B------:R-:W-:Y:S01]  /*0b20*/  @!P0 FFMA R3, R3, 1.84467440737095516160e+19, RZ ;  /* 0x5f80000003038823 */ /* 0x000fe200000000ff */
[----:B------:R-:W-:Y:S02]  /*0b30*/  @!P1 FFMA R6, R0, 1.84467440737095516160e+19, RZ ;  /* 0x5f80000000069823 */ /* 0x000fe400000000ff */
[----:B------:R-:W-:-:S07]  /*0b40*/  @!P1 IADD3 R7, PT, PT, R7, 0x40, RZ ;  /* 0x0000004007079810 */ /* 0x000fce0007ffe0ff */
.L_x_10:
[----:B------:R-:W-:Y:S01]  /*0b50*/  LEA R9, R5, 0xc0800000, 0x17 ;  /* 0xc080000005097811 */ /* 0x000fe200078eb8ff */
[----:B------:R-:W-:Y:S04]  /*0b60*/  BSSY.RECONVERGENT B2, `(.L_x_15) ;  /* 0x0000036000027945 */ /* 0x000fe80003800200 */
[----:B------:R-:W-:Y:S01]  /*0b70*/  IMAD.IADD R9, R6, 0x1, -R9 ;  /* 0x0000000106097824 */ /* 0x000fe200078e0a09 */
[----:B------:R-:W-:-:S03]  /*0b80*/  IADD3 R6, PT, PT, R10, -0x7f, RZ ;  /* 0xffffff810a067810 */ /* 0x000fc60007ffe0ff */
[----:B------:R-:W0:Y:S01]  /*0b90*/  MUFU.RCP R8, R9 ;  /* 0x0000000900087308 */ /* 0x000e220000001000 */
[----:B------:R-:W-:Y:S01]  /*0ba0*/  FADD.FTZ R11, -R9, -RZ ;  /* 0x800000ff090b7221 */ /* 0x000fe20000010100 */
[C---:B------:R-:W-:Y:S01]  /*0bb0*/  IMAD R0, R6.reuse, -0x800000, R3 ;  /* 0xff80000006007824 */ /* 0x040fe200078e0203 */
[----:B------:R-:W-:-:S05]  /*0bc0*/  IADD3 R6, PT, PT, R6, 0x7f, -R5 ;  /* 0x0000007f06067810 */ /* 0x000fca0007ffe805 */
[----:B------:R-:W-:Y:S02]  /*0bd0*/  IMAD.IADD R6, R6, 0x1, R7 ;  /* 0x0000000106067824 */ /* 0x000fe400078e0207 */
[----:B0-----:R-:W-:-:S04]  /*0be0*/  FFMA R13, R8, R11, 1 ;  /* 0x3f800000080d7423 */ /* 0x001fc8000000000b */
[----:B------:R-:W-:-:S04]  /*0bf0*/  FFMA R10, R8, R13, R8 ;  /* 0x0000000d080a7223 */ /* 0x000fc80000000008 */
[----:B------:R-:W-:-:S04]  /*0c00*/  FFMA R3, R0, R10, RZ ;  /* 0x0000000a00037223 */ /* 0x000fc800000000ff */
[----:B------:R-:W-:-:S04]  /*0c10*/  FFMA R8, R11, R3, R0 ;  /* 0x000000030b087223 */ /* 0x000fc80000000000 */
[----:B------:R-:W-:-:S04]  /*0c20*/  FFMA R13, R10, R8, R3 ;  /* 0x000000080a0d7223 */ /* 0x000fc80000000003 */
[----:B------:R-:W-:-:S04]  /*0c30*/  FFMA R8, R11, R13, R0 ;  /* 0x0000000d0b087223 */ /* 0x000fc80000000000 */
[----:B------:R-:W-:-:S05]  /*0c40*/  FFMA R0, R10, R8, R13 ;  /* 0x000000080a007223 */ /* 0x000fca000000000d */
[----:B------:R-:W-:-:S04]  /*0c50*/  SHF.R.U32.HI R3, RZ, 0x17, R0 ;  /* 0x00000017ff037819 */ /* 0x000fc80000011600 */
[----:B------:R-:W-:-:S04]  /*0c60*/  LOP3.LUT R3, R3, 0xff, RZ, 0xc0, !PT ;  /* 0x000000ff03037812 */ /* 0x000fc800078ec0ff */
[----:B------:R-:W-:-:S05]  /*0c70*/  IADD3 R7, PT, PT, R3, R6, RZ ;  /* 0x0000000603077210 */ /* 0x000fca0007ffe0ff */
[----:B------:R-:W-:-:S05]  /*0c80*/  VIADD R3, R7, 0xffffffff ;  /* 0xffffffff07037836 */ /* 0x000fca0000000000 */
[----:B------:R-:W-:-:S13]  /*0c90*/  ISETP.GE.U32.AND P0, PT, R3, 0xfe, PT ;  /* 0x000000fe0300780c */ /* 0x000fda0003f06070 */
[----:B------:R-:W-:Y:S05]  /*0ca0*/  @!P0 BRA `(.L_x_16) ;  /* 0x0000000000808947 */ /* 0x000fea0003800000 */
[----:B------:R-:W-:-:S13]  /*0cb0*/  ISETP.GT.AND P0, PT, R7, 0xfe, PT ;  /* 0x000000fe0700780c */ /* 0x000fda0003f04270 */
[----:B------:R-:W-:Y:S05]  /*0cc0*/  @P0 BRA `(.L_x_17) ;  /* 0x00000000006c0947 */ /* 0x000fea0003800000 */
[----:B------:R-:W-:-:S13]  /*0cd0*/  ISETP.GE.AND P0, PT, R7, 0x1, PT ;  /* 0x000000010700780c */ /* 0x000fda0003f06270 */
[----:B------:R-:W-:Y:S05]  /*0ce0*/  @P0 BRA `(.L_x_18) ;  /* 0x0000000000740947 */ /* 0x000fea0003800000 */
[----:B------:R-:W-:Y:S02]  /*0cf0*/  ISETP.GE.AND P0, PT, R7, -0x18, PT ;  /* 0xffffffe80700780c */ /* 0x000fe40003f06270 */
[----:B------:R-:W-:-:S11]  /*0d00*/  LOP3.LUT R0, R0, 0x80000000, RZ, 0xc0, !PT ;  /* 0x8000000000007812 */ /* 0x000fd600078ec0ff */
[----:B------:R-:W-:Y:S05]  /*0d10*/  @!P0 BRA `(.L_x_18) ;  /* 0x0000000000688947 */ /* 0x000fea0003800000 */
[CCC-:B------:R-:W-:Y:S01]  /*0d20*/  FFMA.RZ R3, R10.reuse, R8.reuse, R13.reuse ;  /* 0x000000080a037223 */ /* 0x1c0fe2000000c00d */
[CCC-:B------:R-:W-:Y:S01]  /*0d30*/  FFMA.RM R6, R10.reuse, R8.reuse, R13.reuse ;  /* 0x000000080a067223 */ /* 0x1c0fe2000000400d */
[C---:B------:R-:W-:Y:S02]  /*0d40*/  ISETP.NE.AND P2, PT, R7.reuse, RZ, PT ;  /* 0x000000ff0700720c */ /* 0x040fe40003f45270 */
[----:B------:R-:W-:Y:S02]  /*0d50*/  ISETP.NE.AND P1, PT, R7, RZ, PT ;  /* 0x000000ff0700720c */ /* 0x000fe40003f25270 */
[----:B------:R-:W-:Y:S01]  /*0d60*/  LOP3.LUT R5, R3, 0x7fffff, RZ, 0xc0, !PT ;  /* 0x007fffff03057812 */ /* 0x000fe200078ec0ff */
[----:B------:R-:W-:Y:S01]  /*0d70*/  FFMA.RP R3, R10, R8, R13 ;  /* 0x000000080a037223 */ /* 0x000fe2000000800d */
[----:B------:R-:W-:Y:S01]  /*0d80*/  IADD3 R8, PT, PT, R7, 0x20, RZ ;  /* 0x0000002007087810 */ /* 0x000fe20007ffe0ff */
[----:B------:R-:W-:Y:S01]  /*0d90*/  IMAD.MOV R7, RZ, RZ, -R7 ;  /* 0x000000ffff077224 */ /* 0x000fe200078e0a07 */
[----:B------:R-:W-:-:S02]  /*0da0*/  LOP3.LUT R5, R5, 0x800000, RZ, 0xfc, !PT ;  /* 0x0080000005057812 */ /* 0x000fc400078efcff */
[----:B------:R-:W-:Y:S02]  /*0db0*/  FSETP.NEU.FTZ.AND P0, PT, R3, R6, PT ;  /* 0x000000060300720b */ /* 0x000fe40003f1d000 */
[----:B------:R-:W-:Y:S02]  /*0dc0*/  SHF.L.U32 R8, R5, R8, RZ ;  /* 0x0000000805087219 */ /* 0x000fe400000006ff */
[----:B------:R-:W-:Y:S02]  /*0dd0*/  SEL R6, R7, RZ, P2 ;  /* 0x000000ff07067207 */ /* 0x000fe40001000000 */
[----:B------:R-:W-:Y:S02]  /*0de0*/  ISETP.NE.AND P1, PT, R8, RZ, P1 ;  /* 0x000000ff0800720c */ /* 0x000fe40000f25270 */
[----:B------:R-:W-:Y:S02]  /*0df0*/  SHF.R.U32.HI R6, RZ, R6, R5 ;  /* 0x00000006ff067219 */ /* 0x000fe40000011605 */
[----:B------:R-:W-:-:S02]  /*0e00*/  PLOP3.LUT P0, PT, P0, P1, PT, 0xf8, 0x8f ;  /* 0x00000000008f781c */ /* 0x000fc40000703f70 */
[----:B------:R-:W-:Y:S02]  /*0e10*/  SHF.R.U32.HI R8, RZ, 0x1, R6 ;  /* 0x00000001ff087819 */ /* 0x000fe40000011606 */
[----:B------:R-:W-:-:S04]  /*0e20*/  SEL R3, RZ, 0x1, !P0 ;  /* 0x00000001ff037807 */ /* 0x000fc80004000000 */
[----:B------:R-:W-:-:S04]  /*0e30*/  LOP3.LUT R3, R3, 0x1, R8, 0xf8, !PT ;  /* 0x0000000103037812 */ /* 0x000fc800078ef808 */
[----:B------:R-:W-:-:S04]  /*0e40*/  LOP3.LUT R3, R3, R6, RZ, 0xc0, !PT ;  /* 0x0000000603037212 */ /* 0x000fc800078ec0ff */
[----:B------:R-:W-:-:S04]  /*0e50*/  IADD3 R3, PT, PT, R8, R3, RZ ;  /* 0x0000000308037210 */ /* 0x000fc80007ffe0ff */
[----:B------:R-:W-:Y:S01]  /*0e60*/  LOP3.LUT R0, R3, R0, RZ, 0xfc, !PT ;  /* 0x0000000003007212 */ /* 0x000fe200078efcff */
[----:B------:R-:W-:Y:S06]  /*0e70*/  BRA `(.L_x_18) ;  /* 0x0000000000107947 */ /* 0x000fec0003800000 */
.L_x_17:
[----:B------:R-:W-:-:S04]  /*0e80*/  LOP3.LUT R0, R0, 0x80000000, RZ, 0xc0, !PT ;  /* 0x8000000000007812 */ /* 0x000fc800078ec0ff */
[----:B------:R-:W-:Y:S01]  /*0e90*/  LOP3.LUT R0, R0, 0x7f800000, RZ, 0xfc, !PT ;  /* 0x7f80000000007812 */ /* 0x000fe200078efcff */
[----:B------:R-:W-:Y:S06]  /*0ea0*/  BRA `(.L_x_18) ;  /* 0x0000000000047947 */ /* 0x000fec0003800000 */
.L_x_16:
[----:B------:R-:W-:-:S07]  /*0eb0*/  IMAD R0, R6, 0x800000, R0 ;  /* 0x0080000006007824 */ /* 0x000fce00078e0200 */
.L_x_18:
[----:B------:R-:W-:Y:S05]  /*0ec0*/  BSYNC.RECONVERGENT B2 ;  /* 0x0000000000027941 */ /* 0x000fea0003800200 */
.L_x_15:
[----:B------:R-:W-:Y:S05]  /*0ed0*/  BRA `(.L_x_19) ;  /* 0x0000000000207947 */ /* 0x000fea0003800000 */
.L_x_14:
[----:B------:R-:W-:-:S04]  /*0ee0*/  LOP3.LUT R0, R6, 0x80000000, R3, 0x48, !PT ;  /* 0x8000000006007812 */ /* 0x000fc800078e4803 */
[----:B------:R-:W-:Y:S01]  /*0ef0*/  LOP3.LUT R0, R0, 0x7f800000, RZ, 0xfc, !PT ;  /* 0x7f80000000007812 */ /* 0x000fe200078efcff */
[----:B------:R-:W-:Y:S06]  /*0f00*/  BRA `(.L_x_19) ;  /* 0x0000000000147947 */ /* 0x000fec0003800000 */
.L_x_13:
[----:B------:R-:W-:Y:S01]  /*0f10*/  LOP3.LUT R0, R6, 0x80000000, R3, 0x48, !PT ;  /* 0x8000000006007812 */ /* 0x000fe200078e4803 */
[----:B------:R-:W-:Y:S06]  /*0f20*/  BRA `(.L_x_19) ;  /* 0x00000000000c7947 */ /* 0x000fec0003800000 */
.L_x_12:
[----:B------:R-:W0:Y:S01]  /*0f30*/  MUFU.RSQ R0, -QNAN ;  /* 0xffc0000000007908 */ /* 0x000e220000001400 */
[----:B------:R-:W-:Y:S05]  /*0f40*/  BRA `(.L_x_19) ;  /* 0x0000000000047947 */ /* 0x000fea0003800000 */
.L_x_11:
[----:B------:R-:W-:-:S07]  /*0f50*/  FADD.FTZ R0, R3, R0 ;  /* 0x0000000003007221 */ /* 0x000fce0000010000 */
.L_x_19:
[----:B------:R-:W-:Y:S05]  /*0f60*/  BSYNC.RECONVERGENT B1 ;  /* 0x0000000000017941 */ /* 0x000fea0003800200 */
.L_x_9:
[----:B------:R-:W-:-:S04]  /*0f70*/  HFMA2 R5, -RZ, RZ, 0, 0 ;  /* 0x00000000ff057431 */ /* 0x000fc800000001ff */
[----:B0-----:R-:W-:Y:S05]  /*0f80*/  RET.REL.NODEC R4 `(_Z17computeMeanKernelPKfPfii) ;  /* 0xfffffff0041c7950 */ /* 0x001fea0003c3ffff */
.L_x_20:
        /* <DEDUP_REMOVED lines=15> */
.L_x_45:


//--------------------- .text._Z18matrixScalarKernelPKfPffii --------------------------
	.section	.text._Z18matrixScalarKernelPKfPffii,"ax",@progbits
	.align	128
        .global         _Z18matrixScalarKernelPKfPffii
        .type           _Z18matrixScalarKernelPKfPffii,@function
        .size           _Z18matrixScalarKernelPKfPffii,(.L_x_50 - _Z18matrixScalarKernelPKfPffii)
        .other          _Z18matrixScalarKernelPKfPffii,@"STO_CUDA_ENTRY STV_DEFAULT"
_Z18matrixScalarKernelPKfPffii:
.text._Z18matrixScalarKernelPKfPffii:
[----:B------:R-:W-:Y:S01]  /*0000*/  LDC R1, c[0x0][0x37c] ;  /* 0x0000df00ff017b82 */ /* 0x000fe20000000800 */
[----:B------:R-:W0:Y:S07]  /*0010*/  S2R R2, SR_TID.Y ;  /* 0x0000000000027919 */ /* 0x000e2e0000002200 */
[----:B------:R-:W1:Y:S01]  /*0020*/  LDC R0, c[0x0][0x360] ;  /* 0x0000d800ff007b82 */ /* 0x000e620000000800 */
[----:B------:R-:W2:Y:S01]  /*0030*/  LDCU UR6, c[0x0][0x394] ;  /* 0x00007280ff0677ac */ /* 0x000ea20008000800 */
[----:B------:R-:W1:Y:S01]  /*0040*/  S2R R3, SR_TID.X ;  /* 0x0000000000037919 */ /* 0x000e620000002100 */
[----:B------:R-:W3:Y:S05]  /*0050*/  LDCU UR7, c[0x0][0x398] ;  /* 0x00007300ff0777ac */ /* 0x000eea0008000800 */
[----:B------:R-:W0:Y:S08]  /*0060*/  S2UR UR5, SR_CTAID.Y ;  /* 0x00000000000579c3 */ /* 0x000e300000002600 */
[----:B------:R-:W0:Y:S08]  /*0070*/  LDC R5, c[0x0][0x364] ;  /* 0x0000d900ff057b82 */ /* 0x000e300000000800 */
[----:B------:R-:W1:Y:S01]  /*0080*/  S2UR UR4, SR_CTAID.X ;  /* 0x00000000000479c3 */ /* 0x000e620000002500 */
[----:B0-----:R-:W-:-:S05]  /*0090*/  IMAD R5, R5, UR5, R2 ;  /* 0x0000000505057c24 */ /* 0x001fca000f8e0202 */
[----:B--2---:R-:W-:Y:S01]  /*00a0*/  ISETP.GE.AND P0, PT, R5, UR6, PT ;  /* 0x0000000605007c0c */ /* 0x004fe2000bf06270 */
[----:B-1----:R-:W-:-:S05]  /*00b0*/  IMAD R0, R0, UR4, R3 ;  /* 0x0000000400007c24 */ /* 0x002fca000f8e0203 */
[----:B---3--:R-:W-:-:S13]  /*00c0*/  ISETP.GE.OR P0, PT, R0, UR7, P0 ;  /* 0x0000000700007c0c */ /* 0x008fda0008706670 */
[----:B------:R-:W-:Y:S05]  /*00d0*/  @P0 EXIT ;  /* 0x000000000000094d */ /* 0x000fea0003800000 */
[----:B------:R-:W0:Y:S01]  /*00e0*/  LDC.64 R2, c[0x0][0x380] ;  /* 0x0000e000ff027b82 */ /* 0x000e220000000a00 */
[----:B------:R-:W1:Y:S01]  /*00f0*/  LDCU.64 UR4, c[0x0][0x358] ;  /* 0x00006b00ff0477ac */ /* 0x000e620008000a00 */
[----:B------:R-:W-:Y:S01]  /*0100*/  IMAD R7, R5, UR7, R0 ;  /* 0x0000000705077c24 */ /* 0x000fe2000f8e0200 */
[----:B------:R-:W2:Y:S05]  /*0110*/  LDCU UR6, c[0x0][0x390] ;  /* 0x00007200ff0677ac */ /* 0x000eaa0008000800 */
[----:B------:R-:W3:Y:S01]  /*0120*/  LDC.64 R4, c[0x0][0x388] ;  /* 0x0000e200ff047b82 */ /* 0x000ee20000000a00 */
[----:B0-----:R-:W-:-:S06]  /*0130*/  IMAD.WIDE R2, R7, 0x4, R2 ;  /* 0x0000000407027825 */ /* 0x001fcc00078e0202 */
[----:B-1----:R-:W2:Y:S01]  /*0140*/  LDG.E R2, desc[UR4][R2.64] ;  /* 0x0000000402027981 */ /* 0x002ea2000c1e1900 */
[----:B---3--:R-:W-:-:S04]  /*0150*/  IMAD.WIDE R4, R7, 0x4, R4 ;  /* 0x0000000407047825 */ /* 0x008fc800078e0204 */
[----:B--2---:R-:W-:-:S05]  /*0160*/  FMUL R7, R2, UR6 ;  /* 0x0000000602077c20 */ /* 0x004fca0008400000 */
[----:B------:R-:W-:Y:S01]  /*0170*/  STG.E desc[UR4][R4.64], R7 ;  /* 0x0000000704007986 */ /* 0x000fe2000c101904 */
[----:B------:R-:W-:Y:S05]  /*0180*/  EXIT ;  /* 0x000000000000794d */ /* 0x000fea0003800000 */
.L_x_21:
        /* <DEDUP_REMOVED lines=15> */
.L_x_50:


//--------------------- .text._Z17matMulElementWisePKfS0_Pfii --------------------------
	.section	.text._Z17matMulElementWisePKfS0_Pfii,"ax",@progbits
	.align	128
        .global         _Z17matMulElementWisePKfS0_Pfii
        .type           _Z17matMulElementWisePKfS0_Pfii,@function
        .size           _Z17matMulElementWisePKfS0_Pfii,(.L_x_51 - _Z17matMulElementWisePKfS0_Pfii)
        .other          _Z17matMulElementWisePKfS0_Pfii,@"STO_CUDA_ENTRY STV_DEFAULT"
_Z17matMulElementWisePKfS0_Pfii:
.text._Z17matMulElementWisePKfS0_Pfii:
        /* <DEDUP_REMOVED lines=16> */
[----:B------:R-:W2:Y:S08]  /*0100*/  LDC.64 R4, c[0x0][0x388] ;  /* 0x0000e200ff047b82 */ /* 0x000eb00000000a00 */
[----:B------:R-:W3:Y:S01]  /*0110*/  LDC.64 R6, c[0x0][0x390] ;  /* 0x0000e400ff067b82 */ /* 0x000ee20000000a00 */
[----:B0-----:R-:W-:-:S06]  /*0120*/  IMAD.WIDE R2, R9, 0x4, R2 ;  /* 0x0000000409027825 */ /* 0x001fcc00078e0202 */
[----:B-1----:R-:W4:Y:S01]  /*0130*/  LDG.E R2, desc[UR4][R2.64] ;  /* 0x0000000402027981 */ /* 0x002f22000c1e1900 */
[----:B--2---:R-:W-:-:S06]  /*0140*/  IMAD.WIDE R4, R9, 0x4, R4 ;  /* 0x0000000409047825 */ /* 0x004fcc00078e0204 */
[----:B------:R-:W4:Y:S01]  /*0150*/  LDG.E R5, desc[UR4][R4.64] ;  /* 0x0000000404057981 */ /* 0x000f22000c1e1900 */
[----:B---3--:R-:W-:-:S04]  /*0160*/  IMAD.WIDE R6, R9, 0x4, R6 ;  /* 0x0000000409067825 */ /* 0x008fc800078e0206 */
[----:B----4-:R-:W-:-:S05]  /*0170*/  FMUL R9, R2, R5 ;  /* 0x0000000502097220 */ /* 0x010fca0000400000 */
[----:B------:R-:W-:Y:S01]  /*0180*/  STG.E desc[UR4][R6.64], R9 ;  /* 0x0000000906007986 */ /* 0x000fe2000c101904 */
[----:B------:R-:W-:Y:S05]  /*0190*/  EXIT ;  /* 0x000000000000794d */ /* 0x000fea0003800000 */
.L_x_22:
        /* <DEDUP_REMOVED lines=14> */
.L_x_51:


//--------------------- .text._Z15transposeKernelPKfPfii --------------------------
	.section	.text._Z15transposeKernelPKfPfii,"ax",@progbits
	.align	128
        .global         _Z15transposeKernelPKfPfii
        .type           _Z15transposeKernelPKfPfii,@function
        .size           _Z15transposeKernelPKfPfii,(.L_x_52 - _Z15transposeKernelPKfPfii)
        .other          _Z15transposeKernelPKfPfii,@"STO_CUDA_ENTRY STV_DEFAULT"
_Z15transposeKernelPKfPfii:
.text._Z15transposeKernelPKfPfii:
        /* <DEDUP_REMOVED lines=15> */
[----:B------:R-:W-:-:S04]  /*00f0*/  IMAD R5, R7, UR7, R0 ;  /* 0x0000000707057c24 */ /* 0x000fc8000f8e0200 */
[----:B0-----:R-:W-:Y:S02]  /*0100*/  IMAD.WIDE R2, R5, 0x4, R2 ;  /* 0x0000000405027825 */ /* 0x001fe400078e0202 */
[----:B------:R-:W0:Y:S04]  /*0110*/  LDC.64 R4, c[0x0][0x388] ;  /* 0x0000e200ff047b82 */ /* 0x000e280000000a00 */
[----:B-1----:R-:W2:Y:S01]  /*0120*/  LDG.E R3, desc[UR4][R2.64] ;  /* 0x0000000402037981 */ /* 0x002ea2000c1e1900 */
[----:B------:R-:W-:-:S04]  /*0130*/  IMAD R7, R0, UR6, R7 ;  /* 0x0000000600077c24 */ /* 0x000fc8000f8e0207 */
[----:B0-----:R-:W-:-:S05]  /*0140*/  IMAD.WIDE R4, R7, 0x4, R4 ;  /* 0x0000000407047825 */ /* 0x001fca00078e0204 */
[----:B--2---:R-:W-:Y:S01]  /*0150*/  STG.E desc[UR4][R4.64], R3 ;  /* 0x0000000304007986 */ /* 0x004fe2000c101904 */
[----:B------:R-:W-:Y:S05]  /*0160*/  EXIT ;  /* 0x000000000000794d */ /* 0x000fea0003800000 */
.L_x_23:
        /* <DEDUP_REMOVED lines=9> */
.L_x_52:


//--------------------- .text._Z23sigmoidDerivativeKernelPKfPfii --------------------------
	.section	.text._Z23sigmoidDerivativeKernelPKfPfii,"ax",@progbits
	.align	128
        .global         _Z23sigmoidDerivativeKernelPKfPfii
        .type           _Z23sigmoidDerivativeKernelPKfPfii,@function
        .size           _Z23sigmoidDerivativeKernelPKfPfii,(.L_x_46 - _Z23sigmoidDerivativeKernelPKfPfii)
        .other          _Z23sigmoidDerivativeKernelPKfPfii,@"STO_CUDA_ENTRY STV_DEFAULT"
_Z23sigmoidDerivativeKernelPKfPfii:
.text._Z23sigmoidDerivativeKernelPKfPfii:
        /* <DEDUP_REMOVED lines=16> */
[----:B0-----:R-:W-:-:S06]  /*0100*/  IMAD.WIDE R4, R3, 0x4, R4 ;  /* 0x0000000403047825 */ /* 0x001fcc00078e0204 */
[----:B-1----:R-:W2:Y:S01]  /*0110*/  LDG.E R4, desc[UR4][R4.64] ;  /* 0x0000000404047981 */ /* 0x002ea2000c1e1900 */
[----:B------:R-:W-:Y:S02]  /*0120*/  HFMA2 R9, -RZ, RZ, 3.7421875, 0 ;  /* 0x437c0000ff097431 */ /* 0x000fe400000001ff */
[----:B------:R-:W-:Y:S01]  /*0130*/  IMAD.MOV.U32 R7, RZ, RZ, 0x3bbb989d ;  /* 0x3bbb989dff077424 */ /* 0x000fe200078e00ff */
[----:B------:R-:W-:Y:S03]  /*0140*/  BSSY.RECONVERGENT B0, `(.L_x_24) ;  /* 0x0000014000007945 */ /* 0x000fe60003800200 */
[----:B--2---:R-:W-:-:S04]  /*0150*/  FFMA.SAT R0, R4, -R7, 0.5 ;  /* 0x3f00000004007423 */ /* 0x004fc80000002807 */
[----:B------:R-:W-:-:S04]  /*0160*/  FFMA.RM R0, R0, R9, 12582913 ;  /* 0x4b40000100007423 */ /* 0x000fc80000004009 */
[C---:B------:R-:W-:Y:S01]  /*0170*/  FADD R7, R0.reuse, -12583039 ;  /* 0xcb40007f00077421 */ /* 0x040fe20000000000 */
[----:B------:R-:W-:-:S03]  /*0180*/  IMAD.SHL.U32 R0, R0, 0x800000, RZ ;  /* 0x0080000000007824 */ /* 0x000fc600078e00ff */
[----:B------:R-:W-:-:S04]  /*0190*/  FFMA R7, R4, -1.4426950216293334961, -R7 ;  /* 0xbfb8aa3b04077823 */ /* 0x000fc80000000807 */
[----:B------:R-:W-:-:S06]  /*01a0*/  FFMA R7, R4, -1.925963033500011079e-08, R7 ;  /* 0xb2a5706004077823 */ /* 0x000fcc0000000007 */
[----:B------:R-:W0:Y:S02]  /*01b0*/  MUFU.EX2 R7, R7 ;  /* 0x0000000700077308 */ /* 0x000e240000000800 */
[----:B0-----:R-:W-:-:S05]  /*01c0*/  FFMA R0, R0, R7, 1 ;  /* 0x3f80000000007423 */ /* 0x001fca0000000007 */
[----:B------:R-:W-:-:S04]  /*01d0*/  IADD3 R2, PT, PT, R0, 0x1800000, RZ ;  /* 0x0180000000027810 */ /* 0x000fc80007ffe0ff */
[----:B------:R-:W-:-:S04]  /*01e0*/  LOP3.LUT R2, R2, 0x7f800000, RZ, 0xc0, !PT ;  /* 0x7f80000002027812 */ /* 0x000fc800078ec0ff */
[----:B------:R-:W-:-:S13]  /*01f0*/  ISETP.GT.U32.AND P0, PT, R2, 0x1ffffff, PT ;  /* 0x01ffffff0200780c */ /* 0x000fda0003f04070 */
[----:B------:R-:W-:Y:S05]  /*0200*/  @P0 BRA `(.L_x_25) ;  /* 0x00000000000c0947 */ /* 0x000fea0003800000 */
[----:B------:R-:W-:-:S07]  /*0210*/  MOV R4, 0x230 ;  /* 0x0000023000047802 */ /* 0x000fce0000000f00 */
[----:B------:R-:W-:Y:S05]  /*0220*/  CALL.REL.NOINC `($__internal_1_$__cuda_sm20_rcp_rn_f32_slowpath) ;  /* 0x0000000000307944 */ /* 0x000fea0003c00000 */
[----:B------:R-:W-:Y:S05]  /*0230*/  BRA `(.L_x_26) ;  /* 0x0000000000107947 */ /* 0x000fea0003800000 */
.L_x_25:
[----:B------:R-:W0:Y:S02]  /*0240*/  MUFU.RCP R5, R0 ;  /* 0x0000000000057308 */ /* 0x000e240000001000 */
[----:B0-----:R-:W-:-:S04]  /*0250*/  FFMA R2, R0, R5, -1 ;  /* 0xbf80000000027423 */ /* 0x001fc80000000005 */
[----:B------:R-:W-:-:S04]  /*0260*/  FADD.FTZ R2, -R2, -RZ ;  /* 0x800000ff02027221 */ /* 0x000fc80000010100 */
[----:B------:R-:W-:-:S07]  /*0270*/  FFMA R2, R5, R2, R5 ;  /* 0x0000000205027223 */ /* 0x000fce0000000005 */
.L_x_26:
[----:B------:R-:W-:Y:S05]  /*0280*/  BSYNC.RECONVERGENT B0 ;  /* 0x0000000000007941 */ /* 0x000fea0003800200 */
.L_x_24:
[----:B------:R-:W0:Y:S01]  /*0290*/  LDC.64 R4, c[0x0][0x388] ;  /* 0x0000e200ff047b82 */ /* 0x000e220000000a00 */
[----:B------:R-:W-:-:S04]  /*02a0*/  FADD R7, -R2, 1 ;  /* 0x3f80000002077421 */ /* 0x000fc80000000100 */
[----:B------:R-:W-:Y:S01]  /*02b0*/  FMUL R7, R7, R2 ;  /* 0x0000000207077220 */ /* 0x000fe20000400000 */
[----:B0-----:R-:W-:-:S05]  /*02c0*/  IMAD.WIDE R2, R3, 0x4, R4 ;  /* 0x0000000403027825 */ /* 0x001fca00078e0204 */
[----:B------:R-:W-:Y:S01]  /*02d0*/  STG.E desc[UR4][R2.64], R7 ;  /* 0x0000000702007986 */ /* 0x000fe2000c101904 */
[----:B------:R-:W-:Y:S05]  /*02e0*/  EXIT ;  /* 0x000000000000794d */ /* 0x000fea0003800000 */
        .weak           $__internal_1_$__cuda_sm20_rcp_rn_f32_slowpath
        .type           $__internal_1_$__cuda_sm20_rcp_rn_f32_slowpath,@function
        .size           $__internal_1_$__cuda_sm20_rcp_rn_f32_slowpath,(.L_x_46 - $__internal_1_$__cuda_sm20_rcp_rn_f32_slowpath)
$__internal_1_$__cuda_sm20_rcp_rn_f32_slowpath:
[----:B------:R-:W-:Y:S01]  /*02f0*/  IMAD.SHL.U32 R2, R0, 0x2, RZ ;  /* 0x0000000200027824 */ /* 0x000fe200078e00ff */
[----:B------:R-:W-:Y:S04]  /*0300*/  BSSY.RECONVERGENT B1, `(.L_x_27) ;  /* 0x0000030000017945 */ /* 0x000fe80003800200 */
[----:B------:R-:W-:-:S04]  /*0310*/  SHF.R.U32.HI R2, RZ, 0x18, R2 ;  /* 0x00000018ff027819 */ /* 0x000fc80000011602 */
[----:B------:R-:W-:-:S13]  /*0320*/  ISETP.NE.U32.AND P0, PT, R2, RZ, PT ;  /* 0x000000ff0200720c */ /* 0x000fda0003f05070 */
[----:B------:R-:W-:Y:S05]  /*0330*/  @P0 BRA `(.L_x_28) ;  /* 0x0000000000280947 */ /* 0x000fea0003800000 */
[----:B------:R-:W-:-:S04]  /*0340*/  SHF.L.U32 R2, R0, 0x1, RZ ;  /* 0x0000000100027819 */ /* 0x000fc800000006ff */
[----:B------:R-:W-:-:S13]  /*0350*/  ISETP.NE.AND P0, PT, R2, RZ, PT ;  /* 0x000000ff0200720c */ /* 0x000fda0003f05270 */
[----:B------:R-:W-:Y:S01]  /*0360*/  @P0 FFMA R6, R0, 1.84467440737095516160e+19, RZ ;  /* 0x5f80000000060823 */ /* 0x000fe200000000ff */
[----:B------:R-:W-:Y:S08]  /*0370*/  @!P0 MUFU.RCP R5, R0 ;  /* 0x0000000000058308 */ /* 0x000ff00000001000 */
[----:B------:R-:W0:Y:S02]  /*0380*/  @P0 MUFU.RCP R7, R6 ;  /* 0x0000000600070308 */ /* 0x000e240000001000 */
[----:B0-----:R-:W-:-:S04]  /*0390*/  @P0 FFMA R2, R6, R7, -1 ;  /* 0xbf80000006020423 */ /* 0x001fc80000000007 */
[----:B------:R-:W-:-:S04]  /*03a0*/  @P0 FADD.FTZ R2, -R2, -RZ ;  /* 0x800000ff02020221 */ /* 0x000fc80000010100 */
[----:B------:R-:W-:-:S04]  /*03b0*/  @P0 FFMA R2, R7, R2, R7 ;  /* 0x0000000207020223 */ /* 0x000fc80000000007 */
[----:B------:R-:W-:Y:S01]  /*03c0*/  @P0 FFMA R5, R2, 1.84467440737095516160e+19, RZ ;  /* 0x5f80000002050823 */ /* 0x000fe200000000ff */
[----:B------:R-:W-:Y:S06]  /*03d0*/  BRA `(.L_x_29) ;  /* 0x0000000000887947 */ /* 0x000fec0003800000 */
.L_x_28:
[----:B------:R-:W-:-:S05]  /*03e0*/  VIADD R5, R2, 0xffffff03 ;  /* 0xffffff0302057836 */ /* 0x000fca0000000000 */
[----:B------:R-:W-:-:S13]  /*03f0*/  ISETP.GT.U32.AND P0, PT, R5, 0x1, PT ;  /* 0x000000010500780c */ /* 0x000fda0003f04070 */
[----:B------:R-:W-:Y:S05]  /*0400*/  @P0 BRA `(.L_x_30) ;  /* 0x0000000000780947 */ /* 0x000fea0003800000 */
[----:B------:R-:W-:Y:S02]  /*0410*/  LOP3.LUT R6, R0, 0x7fffff, RZ, 0xc0, !PT ;  /* 0x007fffff00067812 */ /* 0x000fe400078ec0ff */
[----:B------:R-:W-:Y:S02]  /*0420*/  MOV R10, 0x3 ;  /* 0x00000003000a7802 */ /* 0x000fe40000000f00 */
[----:B------:R-:W-:Y:S02]  /*0430*/  LOP3.LUT R6, R6, 0x3f800000, RZ, 0xfc, !PT ;  /* 0x3f80000006067812 */ /* 0x000fe400078efcff */
[----:B------:R-:W-:Y:S02]  /*0440*/  SHF.L.U32 R11, R10, R5, RZ ;  /* 0x000000050a0b7219 */ /* 0x000fe400000006ff */
[----:B------:R-:W0:Y:S02]  /*0450*/  MUFU.RCP R7, R6 ;  /* 0x0000000600077308 */ /* 0x000e240000001000 */
[----:B0-----:R-:W-:-:S04]  /*0460*/  FFMA R8, R6, R7, -1 ;  /* 0xbf80000006087423 */ /* 0x001fc80000000007 */
[----:B------:R-:W-:-:S04]  /*0470*/  FADD.FTZ R8, -R8, -RZ ;  /* 0x800000ff08087221 */ /* 0x000fc80000010100 */
[CCC-:B------:R-:W-:Y:S01]  /*0480*/  FFMA.RM R9, R7.reuse, R8.reuse, R7.reuse ;  /* 0x0000000807097223 */ /* 0x1c0fe20000004007 */
[----:B------:R-:W-:-:S04]  /*0490*/  FFMA.RP R8, R7, R8, R7 ;  /* 0x0000000807087223 */ /* 0x000fc80000008007 */
[C---:B------:R-:W-:Y:S02]  /*04a0*/  LOP3.LUT R7, R9.reuse, 0x7fffff, RZ, 0xc0, !PT ;  /* 0x007fffff09077812 */ /* 0x040fe400078ec0ff */
[----:B------:R-:W-:Y:S02]  /*04b0*/  FSETP.NEU.FTZ.AND P0, PT, R9, R8, PT ;  /* 0x000000080900720b */ /* 0x000fe40003f1d000 */
[----:B------:R-:W-:Y:S02]  /*04c0*/  LOP3.LUT R8, R7, 0x800000, RZ, 0xfc, !PT ;  /* 0x0080000007087812 */ /* 0x000fe400078efcff */
[----:B------:R-:W-:Y:S02]  /*04d0*/  SEL R7, RZ, 0xffffffff, !P0 ;  /* 0xffffffffff077807 */ /* 0x000fe40004000000 */
[----:B------:R-:W-:-:S03]  /*04e0*/  LOP3.LUT R6, R11, R8, RZ, 0xc0, !PT ;  /* 0x000000080b067212 */ /* 0x000fc600078ec0ff */
[----:B------:R-:W-:Y:S01]  /*04f0*/  IMAD.MOV R7, RZ, RZ, -R7 ;  /* 0x000000ffff077224 */ /* 0x000fe200078e0a07 */
[----:B------:R-:W-:-:S04]  /*0500*/  SHF.R.U32.HI R6, RZ, R5, R6 ;  /* 0x00000005ff067219 */ /* 0x000fc80000011606 */
[----:B------:R-:W-:Y:S02]  /*0510*/  LOP3.LUT P1, RZ, R7, R5, R8, 0xf8, !PT ;  /* 0x0000000507ff7212 */ /* 0x000fe4000782f808 */
[C---:B------:R-:W-:Y:S02]  /*0520*/  LOP3.LUT P0, RZ, R6.reuse, 0x1, RZ, 0xc0, !PT ;  /* 0x0000000106ff7812 */ /* 0x040fe4000780c0ff */
[----:B------:R-:W-:-:S04]  /*0530*/  LOP3.LUT P2, RZ, R6, 0x2, RZ, 0xc0, !PT ;  /* 0x0000000206ff7812 */ /* 0x000fc8000784c0ff */
[----:B------:R-:W-:Y:S02]  /*0540*/  PLOP3.LUT P0, PT, P0, P1, P2, 0xe0, 0x0 ;  /* 0x000000000000781c */ /* 0x000fe40000703c20 */
[----:B------:R-:W-:Y:S02]  /*0550*/  LOP3.LUT P1, RZ, R0, 0x7fffff, RZ, 0xc0, !PT ;  /* 0x007fffff00ff7812 */ /* 0x000fe4000782c0ff */
[----:B------:R-:W-:-:S04]  /*0560*/  SEL R5, RZ, 0x1, !P0 ;  /* 0x00000001ff057807 */ /* 0x000fc80004000000 */
[----:B------:R-:W-:-:S04]  /*0570*/  IADD3 R5, PT, PT, -R5, RZ, RZ ;  /* 0x000000ff05057210 */ /* 0x000fc80007ffe1ff */
[----:B------:R-:W-:Y:S01]  /*0580*/  ISETP.GE.AND P0, PT, R5, RZ, PT ;  /* 0x000000ff0500720c */ /* 0x000fe20003f06270 */
[----:B------:R-:W-:-:S05]  /*0590*/  VIADD R5, R2, 0xffffff04 ;  /* 0xffffff0402057836 */ /* 0x000fca0000000000 */
[----:B------:R-:W-:-:S07]  /*05a0*/  SHF.R.U32.HI R5, RZ, R5, R8 ;  /* 0x00000005ff057219 */ /* 0x000fce0000011608 */
[----:B------:R-:W-:-:S05]  /*05b0*/  @!P0 IADD3 R5, PT, PT, R5, 0x1, RZ ;  /* 0x0000000105058810 */ /* 0x000fca0007ffe0ff */
[----:B------:R-:W-:-:S05]  /*05c0*/  @!P1 IMAD.SHL.U32 R5, R5, 0x2, RZ ;  /* 0x0000000205059824 */ /* 0x000fca00078e00ff */
[----:B------:R-:W-:Y:S01]  /*05d0*/  LOP3.LUT R5, R5, 0x80000000, R0, 0xf8, !PT ;  /* 0x8000000005057812 */ /* 0x000fe200078ef800 */
[----:B------:R-:W-:Y:S06]  /*05e0*/  BRA `(.L_x_29) ;  /* 0x0000000000047947 */ /* 0x000fec0003800000 */
.L_x_30:
[----:B------:R0:W1:Y:S02]  /*05f0*/  MUFU.RCP R5, R0 ;  /* 0x0000000000057308 */ /* 0x0000640000001000 */
.L_x_29:
[----:B------:R-:W-:Y:S05]  /*0600*/  BSYNC.RECONVERGENT B1 ;  /* 0x0000000000017941 */ /* 0x000fea0003800200 */
.L_x_27:
[----:B-1----:R-:W-:Y:S01]  /*0610*/  MOV R2, R5 ;  /* 0x0000000500027202 */ /* 0x002fe20000000f00 */
[----:B------:R-:W-:-:S04]  /*0620*/  IMAD.MOV.U32 R5, RZ, RZ, 0x0 ;  /* 0x00000000ff057424 */ /* 0x000fc800078e00ff */
[----:B0-----:R-:W-:Y:S05]  /*0630*/  RET.REL.NODEC R4 `(_Z23sigmoidDerivativeKernelPKfPfii) ;  /* 0xfffffff804707950 */ /* 0x001fea0003c3ffff */
.L_x_31:
        /* <DEDUP_REMOVED lines=12> */
.L_x_46:


//--------------------- .text._Z13sigmoidKernelPKfPfii --------------------------
	.section	.text._Z13sigmoidKernelPKfPfii,"ax",@progbits
	.align	128
        .global         _Z13sigmoidKernelPKfPfii
        .type           _Z13sigmoidKernelPKfPfii,@function
        .size           _Z13sigmoidKernelPKfPfii,(.L_x_47 - _Z13sigmoidKernelPKfPfii)
        .other          _Z13sigmoidKernelPKfPfii,@"STO_CUDA_ENTRY STV_DEFAULT"
_Z13sigmoidKernelPKfPfii:
.text._Z13sigmoidKernelPKfPfii:
        /* <DEDUP_REMOVED lines=18> */
[----:B------:R-:W-:Y:S01]  /*0120*/  IMAD.MOV.U32 R7, RZ, RZ, 0x3bbb989d ;  /* 0x3bbb989dff077424 */ /* 0x000fe200078e00ff */
[----:B------:R-:W-:Y:S01]  /*0130*/  BSSY.RECONVERGENT B0, `(.L_x_32) ;  /* 0x0000015000007945 */ /* 0x000fe20003800200 */
[----:B------:R-:W-:Y:S02]  /*0140*/  IMAD.MOV.U32 R9, RZ, RZ, 0x437c0000 ;  /* 0x437c0000ff097424 */ /* 0x000fe400078e00ff */
[----:B--2---:R-:W-:-:S04]  /*0150*/  FFMA.SAT R0, R4, -R7, 0.5 ;  /* 0x3f00000004007423 */ /* 0x004fc80000002807 */
[----:B------:R-:W-:-:S04]  /*0160*/  FFMA.RM R0, R0, R9, 12582913 ;  /* 0x4b40000100007423 */ /* 0x000fc80000004009 */
[C---:B------:R-:W-:Y:S01]  /*0170*/  FADD R7, R0.reuse, -12583039 ;  /* 0xcb40007f00077421 */ /* 0x040fe20000000000 */
[----:B------:R-:W-:-:S03]  /*0180*/  SHF.L.U32 R0, R0, 0x17, RZ ;  /* 0x0000001700007819 */ /* 0x000fc600000006ff */
[----:B------:R-:W-:-:S04]  /*0190*/  FFMA R7, R4, -1.4426950216293334961, -R7 ;  /* 0xbfb8aa3b04077823 */ /* 0x000fc80000000807 */
[----:B------:R-:W-:-:S06]  /*01a0*/  FFMA R7, R4, -1.925963033500011079e-08, R7 ;  /* 0xb2a5706004077823 */ /* 0x000fcc0000000007 */
[----:B------:R-:W0:Y:S02]  /*01b0*/  MUFU.EX2 R7, R7 ;  /* 0x0000000700077308 */ /* 0x000e240000000800 */
[----:B0-----:R-:W-:-:S04]  /*01c0*/  FFMA R0, R0, R7, 1 ;  /* 0x3f80000000007423 */ /* 0x001fc80000000007 */
[----:B------:R-:W-:-:S05]  /*01d0*/  VIADD R2, R0, 0x1800000 ;  /* 0x0180000000027836 */ /* 0x000fca0000000000 */
[----:B------:R-:W-:-:S04]  /*01e0*/  LOP3.LUT R2, R2, 0x7f800000, RZ, 0xc0, !PT ;  /* 0x7f80000002027812 */ /* 0x000fc800078ec0ff */
[----:B------:R-:W-:-:S13]  /*01f0*/  ISETP.GT.U32.AND P0, PT, R2, 0x1ffffff, PT ;  /* 0x01ffffff0200780c */ /* 0x000fda0003f04070 */
[----:B------:R-:W-:Y:S05]  /*0200*/  @P0 BRA `(.L_x_33) ;  /* 0x00000000000c0947 */ /* 0x000fea0003800000 */
[----:B------:R-:W-:-:S07]  /*0210*/  MOV R4, 0x230 ;  /* 0x0000023000047802 */ /* 0x000fce0000000f00 */
[----:B------:R-:W-:Y:S05]  /*0220*/  CALL.REL.NOINC `($__internal_2_$__cuda_sm20_rcp_rn_f32_slowpath) ;  /* 0x0000000000287944 */ /* 0x000fea0003c00000 */
[----:B------:R-:W-:Y:S05]  /*0230*/  BRA `(.L_x_34) ;  /* 0x0000000000107947 */ /* 0x000fea0003800000 */
.L_x_33:
[----:B------:R-:W0:Y:S02]  /*0240*/  MUFU.RCP R7, R0 ;  /* 0x0000000000077308 */ /* 0x000e240000001000 */
[----:B0-----:R-:W-:-:S04]  /*0250*/  FFMA R2, R0, R7, -1 ;  /* 0xbf80000000027423 */ /* 0x001fc80000000007 */
[----:B------:R-:W-:-:S04]  /*0260*/  FADD.FTZ R2, -R2, -RZ ;  /* 0x800000ff02027221 */ /* 0x000fc80000010100 */
[----:B------:R-:W-:-:S07]  /*0270*/  FFMA R7, R7, R2, R7 ;  /* 0x0000000207077223 */ /* 0x000fce0000000007 */
.L_x_34:
[----:B------:R-:W-:Y:S05]  /*0280*/  BSYNC.RECONVERGENT B0 ;  /* 0x0000000000007941 */ /* 0x000fea0003800200 */
.L_x_32:
[----:B------:R-:W0:Y:S02]  /*0290*/  LDC.64 R4, c[0x0][0x388] ;  /* 0x0000e200ff047b82 */ /* 0x000e240000000a00 */
[----:B0-----:R-:W-:-:S05]  /*02a0*/  IMAD.WIDE R2, R3, 0x4, R4 ;  /* 0x0000000403027825 */ /* 0x001fca00078e0204 */
[----:B------:R-:W-:Y:S01]  /*02b0*/  STG.E desc[UR4][R2.64], R7 ;  /* 0x0000000702007986 */ /* 0x000fe2000c101904 */
[----:B------:R-:W-:Y:S05]  /*02c0*/  EXIT ;  /* 0x000000000000794d */ /* 0x000fea0003800000 */
        .weak           $__internal_2_$__cuda_sm20_rcp_rn_f32_slowpath
        .type           $__internal_2_$__cuda_sm20_rcp_rn_f32_slowpath,@function
        .size           $__internal_2_$__cuda_sm20_rcp_rn_f32_slowpath,(.L_x_47 - $__internal_2_$__cuda_sm20_rcp_rn_f32_slowpath)
$__internal_2_$__cuda_sm20_rcp_rn_f32_slowpath:
[----:B------:R-:W-:Y:S01]  /*02d0*/  SHF.L.U32 R2, R0, 0x1, RZ ;  /* 0x0000000100027819 */ /* 0x000fe200000006ff */
[----:B------:R-:W-:Y:S03]  /*02e0*/  BSSY.RECONVERGENT B1, `(.L_x_35) ;  /* 0x0000030000017945 */ /* 0x000fe60003800200 */
[----:B------:R-:W-:-:S04]  /*02f0*/  SHF.R.U32.HI R2, RZ, 0x18, R2 ;  /* 0x00000018ff027819 */ /* 0x000fc80000011602 */
[----:B------:R-:W-:-:S13]  /*0300*/  ISETP.NE.U32.AND P0, PT, R2, RZ, PT ;  /* 0x000000ff0200720c */ /* 0x000fda0003f05070 */
[----:B------:R-:W-:Y:S05]  /*0310*/  @P0 BRA `(.L_x_36) ;  /* 0x0000000000280947 */ /* 0x000fea0003800000 */
[----:B------:R-:W-:-:S05]  /*0320*/  IMAD.SHL.U32 R2, R0, 0x2, RZ ;  /* 0x0000000200027824 */ /* 0x000fca00078e00ff */
        /* <DEDUP_REMOVED lines=9> */
.L_x_36:
[----:B------:R-:W-:-:S04]  /*03c0*/  IADD3 R5, PT, PT, R2, -0xfd, RZ ;  /* 0xffffff0302057810 */ /* 0x000fc80007ffe0ff */
[----:B------:R-:W-:-:S13]  /*03d0*/  ISETP.GT.U32.AND P0, PT, R5, 0x1, PT ;  /* 0x000000010500780c */ /* 0x000fda0003f04070 */
[----:B------:R-:W-:Y:S05]  /*03e0*/  @P0 BRA `(.L_x_38) ;  /* 0x0000000000780947 */ /* 0x000fea0003800000 */
[----:B------:R-:W-:Y:S01]  /*03f0*/  LOP3.LUT R6, R0, 0x7fffff, RZ, 0xc0, !PT ;  /* 0x007fffff00067812 */ /* 0x000fe200078ec0ff */
[----:B------:R-:W-:-:S03]  /*0400*/  IMAD.MOV.U32 R10, RZ, RZ, 0x3 ;  /* 0x00000003ff0a7424 */ /* 0x000fc600078e00ff */
        /* <DEDUP_REMOVED lines=11> */
[----:B------:R-:W-:Y:S02]  /*04c0*/  LOP3.LUT R6, R11, R8, RZ, 0xc0, !PT ;  /* 0x000000080b067212 */ /* 0x000fe400078ec0ff */
[----:B------:R-:W-:-:S02]  /*04d0*/  IADD3 R7, PT, PT, -R7, RZ, RZ ;  /* 0x000000ff07077210 */ /* 0x000fc40007ffe1ff */
[-C--:B------:R-:W-:Y:S02]  /*04e0*/  SHF.R.U32.HI R6, RZ, R5.reuse, R6 ;  /* 0x00000005ff067219 */ /* 0x080fe40000011606 */
[----:B------:R-:W-:Y:S02]  /*04f0*/  LOP3.LUT P1, RZ, R7, R5, R8, 0xf8, !PT ;  /* 0x0000000507ff7212 */ /* 0x000fe4000782f808 */
[C---:B------:R-:W-:Y:S02]  /*0500*/  LOP3.LUT P0, RZ, R6.reuse, 0x1, RZ, 0xc0, !PT ;  /* 0x0000000106ff7812 */ /* 0x040fe4000780c0ff */
[----:B------:R-:W-:-:S04]  /*0510*/  LOP3.LUT P2, RZ, R6, 0x2, RZ, 0xc0, !PT ;  /* 0x0000000206ff7812 */ /* 0x000fc8000784c0ff */
[----:B------:R-:W-:Y:S02]  /*0520*/  PLOP3.LUT P0, PT, P0, P1, P2, 0xe0, 0x0 ;  /* 0x000000000000781c */ /* 0x000fe40000703c20 */
[----:B------:R-:W-:Y:S02]  /*0530*/  LOP3.LUT P1, RZ, R0, 0x7fffff, RZ, 0xc0, !PT ;  /* 0x007fffff00ff7812 */ /* 0x000fe4000782c0ff */
[----:B------:R-:W-:-:S05]  /*0540*/  SEL R5, RZ, 0x1, !P0 ;  /* 0x00000001ff057807 */ /* 0x000fca0004000000 */
[----:B------:R-:W-:-:S05]  /*0550*/  IMAD.MOV R5, RZ, RZ, -R5 ;  /* 0x000000ffff057224 */ /* 0x000fca00078e0a05 */
[----:B------:R-:W-:Y:S02]  /*0560*/  ISETP.GE.AND P0, PT, R5, RZ, PT ;  /* 0x000000ff0500720c */ /* 0x000fe40003f06270 */
[----:B------:R-:W-:-:S04]  /*0570*/  IADD3 R5, PT, PT, R2, -0xfc, RZ ;  /* 0xffffff0402057810 */ /* 0x000fc80007ffe0ff */
[----:B------:R-:W-:-:S07]  /*0580*/  SHF.R.U32.HI R5, RZ, R5, R8 ;  /* 0x00000005ff057219 */ /* 0x000fce0000011608 */
[----:B------:R-:W-:-:S05]  /*0590*/  @!P0 VIADD R5, R5, 0x1 ;  /* 0x0000000105058836 */ /* 0x000fca0000000000 */
[----:B------:R-:W-:-:S04]  /*05a0*/  @!P1 SHF.L.U32 R5, R5, 0x1, RZ ;  /* 0x0000000105059819 */ /* 0x000fc800000006ff */
[----:B------:R-:W-:Y:S01]  /*05b0*/  LOP3.LUT R5, R5, 0x80000000, R0, 0xf8, !PT ;  /* 0x8000000005057812 */ /* 0x000fe200078ef800 */
[----:B------:R-:W-:Y:S06]  /*05c0*/  BRA `(.L_x_37) ;  /* 0x0000000000047947 */ /* 0x000fec0003800000 */
.L_x_38:
[----:B------:R0:W1:Y:S02]  /*05d0*/  MUFU.RCP R5, R0 ;  /* 0x0000000000057308 */ /* 0x0000640000001000 */
.L_x_37:
[----:B------:R-:W-:Y:S05]  /*05e0*/  BSYNC.RECONVERGENT B1 ;  /* 0x0000000000017941 */ /* 0x000fea0003800200 */
.L_x_35:
[----:B-1----:R-:W-:Y:S02]  /*05f0*/  IMAD.MOV.U32 R7, RZ, RZ, R5 ;  /* 0x000000ffff077224 */ /* 0x002fe400078e0005 */
[----:B------:R-:W-:-:S04]  /*0600*/  HFMA2 R5, -RZ, RZ, 0, 0 ;  /* 0x00000000ff057431 */ /* 0x000fc800000001ff */
[----:B0-----:R-:W-:Y:S05]  /*0610*/  RET.REL.NODEC R4 `(_Z13sigmoidKernelPKfPfii) ;  /* 0xfffffff804787950 */ /* 0x001fea0003c3ffff */
.L_x_39:
        /* <DEDUP_REMOVED lines=14> */
.L_x_47:


//--------------------- .text._Z17addMatrixToMatrixPKfS0_fPfii --------------------------
	.section	.text._Z17addMatrixToMatrixPKfS0_fPfii,"ax",@progbits
	.align	128
        .global         _Z17addMatrixToMatrixPKfS0_fPfii
        .type           _Z17addMatrixToMatrixPKfS0_fPfii,@function
        .size           _Z17addMatrixToMatrixPKfS0_fPfii,(.L_x_55 - _Z17addMatrixToMatrixPKfS0_fPfii)
        .other          _Z17addMatrixToMatrixPKfS0_fPfii,@"STO_CUDA_ENTRY STV_DEFAULT"
_Z17addMatrixToMatrixPKfS0_fPfii:
.text._Z17addMatrixToMatrixPKfS0_fPfii:
        /* <DEDUP_REMOVED lines=15> */
[----:B------:R-:W-:Y:S01]  /*00f0*/  IMAD R9, R7, UR7, R0 ;  /* 0x0000000707097c24 */ /* 0x000fe2000f8e0200 */
[----:B------:R-:W2:Y:S05]  /*0100*/  LDCU UR6, c[0x0][0x390] ;  /* 0x00007200ff0677ac */ /* 0x000eaa0008000800 */
[----:B------:R-:W3:Y:S08]  /*0110*/  LDC.64 R4, c[0x0][0x388] ;  /* 0x0000e200ff047b82 */ /* 0x000ef00000000a00 */
[----:B------:R-:W4:Y:S01]  /*0120*/  LDC.64 R6, c[0x0][0x398] ;  /* 0x0000e600ff067b82 */ /* 0x000f220000000a00 */
[----:B0-----:R-:W-:-:S06]  /*0130*/  IMAD.WIDE R2, R9, 0x4, R2 ;  /* 0x0000000409027825 */ /* 0x001fcc00078e0202 */
[----:B-1----:R-:W2:Y:S01]  /*0140*/  LDG.E R2, desc[UR4][R2.64] ;  /* 0x0000000402027981 */ /* 0x002ea2000c1e1900 */
[----:B---3--:R-:W-:-:S06]  /*0150*/  IMAD.WIDE R4, R9, 0x4, R4 ;  /* 0x0000000409047825 */ /* 0x008fcc00078e0204 */
[----:B------:R-:W2:Y:S01]  /*0160*/  LDG.E R5, desc[UR4][R4.64] ;  /* 0x0000000404057981 */ /* 0x000ea2000c1e1900 */
[----:B----4-:R-:W-:-:S04]  /*0170*/  IMAD.WIDE R6, R9, 0x4, R6 ;  /* 0x0000000409067825 */ /* 0x010fc800078e0206 */
[----:B--2---:R-:W-:-:S05]  /*0180*/  FFMA R9, R5, UR6, R2 ;  /* 0x0000000605097c23 */ /* 0x004fca0008000002 */
[----:B------:R-:W-:Y:S01]  /*0190*/  STG.E desc[UR4][R6.64], R9 ;  /* 0x0000000906007986 */ /* 0x000fe2000c101904 */
[----:B------:R-:W-:Y:S05]  /*01a0*/  EXIT ;  /* 0x000000000000794d */ /* 0x000fea0003800000 */
.L_x_40:
        /* <DEDUP_REMOVED lines=13> */
.L_x_55:


//--------------------- .text._Z21addBiasToMatrixKernelPKfS0_Pfii --------------------------
	.section	.text._Z21addBiasToMatrixKernelPKfS0_Pfii,"ax",@progbits
	.align	128
        .global         _Z21addBiasToMatrixKernelPKfS0_Pfii
        .type           _Z21addBiasToMatrixKernelPKfS0_Pfii,@function
        .size           _Z21addBiasToMatrixKernelPKfS0_Pfii,(.L_x_56 - _Z21addBiasToMatrixKernelPKfS0_Pfii)
        .other          _Z21addBiasToMatrixKernelPKfS0_Pfii,@"STO_CUDA_ENTRY STV_DEFAULT"
_Z21addBiasToMatrixKernelPKfS0_Pfii:
.text._Z21addBiasToMatrixKernelPKfS0_Pfii:
        /* <DEDUP_REMOVED lines=17> */
[----:B0-----:R-:W-:-:S07]  /*0110*/  IMAD.WIDE.U32 R4, R7, 0x4, R4 ;  /* 0x0000000407047825 */ /* 0x001fce00078e0004 */
[----:B------:R-:W0:Y:S01]  /*0120*/  LDC.64 R6, c[0x0][0x390] ;  /* 0x0000e400ff067b82 */ /* 0x000e220000000a00 */
[----:B-1----:R-:W3:Y:S01]  /*0130*/  LDG.E R5, desc[UR4][R4.64] ;  /* 0x0000000404057981 */ /* 0x002ee2000c1e1900 */
[----:B--2---:R-:W-:-:S06]  /*0140*/  IMAD.WIDE R2, R9, 0x4, R2 ;  /* 0x0000000409027825 */ /* 0x004fcc00078e0202 */
[----:B------:R-:W3:Y:S01]  /*0150*/  LDG.E R2, desc[UR4][R2.64] ;  /* 0x0000000402027981 */ /* 0x000ee2000c1e1900 */
[----:B0-----:R-:W-:-:S04]  /*0160*/  IMAD.WIDE R6, R9, 0x4, R6 ;  /* 0x0000000409067825 */ /* 0x001fc800078e0206 */
[----:B---3--:R-:W-:-:S05]  /*0170*/  FADD R9, R2, R5 ;  /* 0x0000000502097221 */ /* 0x008fca0000000000 */
[----:B------:R-:W-:Y:S01]  /*0180*/  STG.E desc[UR4][R6.64], R9 ;  /* 0x0000000906007986 */ /* 0x000fe2000c101904 */
[----:B------:R-:W-:Y:S05]  /*0190*/  EXIT ;  /* 0x000000000000794d */ /* 0x000fea0003800000 */
.L_x_41:
        /* <DEDUP_REMOVED lines=14> */
.L_x_56:


//--------------------- .text._Z15matrixMulKernelPKfS0_Pfiii --------------------------
	.section	.text._Z15matrixMulKernelPKfS0_Pfiii,"ax",@progbits
	.align	128
        .global         _Z15matrixMulKernelPKfS0_Pfiii
        .type           _Z15matrixMulKernelPKfS0_Pfiii,@function
        .size           _Z15matrixMulKernelPKfS0_Pfiii,(.L_x_57 - _Z15matrixMulKernelPKfS0_Pfiii)
        .other          _Z15matrixMulKernelPKfS0_Pfiii,@"STO_CUDA_ENTRY STV_DEFAULT"
_Z15matrixMulKernelPKfS0_Pfiii:
.text._Z15matrixMulKernelPKfS0_Pfiii:
[----:B------:R-:W-:Y:S01]  /*0000*/  LDC R1, c[0x0][0x37c] ;  /* 0x0000df00ff017b82 */ /* 0x000fe20000000800 */
[----:B------:R-:W0:Y:S01]  /*0010*/  S2R R0, SR_TID.Y ;  /* 0x0000000000007919 */ /* 0x000e220000002200 */
[----:B------:R-:W1:Y:S01]  /*0020*/  LDCU UR10, c[0x0][0x39c] ;  /* 0x00007380ff0a77ac */ /* 0x000e620008000800 */
[----:B------:R-:W-:Y:S01]  /*0030*/  HFMA2 R21, -RZ, RZ, 0, 0 ;  /* 0x00000000ff157431 */ /* 0x000fe200000001ff */
[----:B------:R-:W0:Y:S01]  /*0040*/  S2R R3, SR_CTAID.Y ;  /* 0x0000000000037919 */ /* 0x000e220000002600 */
[----:B------:R-:W2:Y:S01]  /*0050*/  LDCU UR14, c[0x0][0x3a0] ;  /* 0x00007400ff0e77ac */ /* 0x000ea20008000800 */
[----:B------:R-:W3:Y:S01]  /*0060*/  S2R R13, SR_TID.X ;  /* 0x00000000000d7919 */ /* 0x000ee20000002100 */
[----:B------:R-:W4:Y:S01]  /*0070*/  LDCU.64 UR8, c[0x0][0x358] ;  /* 0x00006b00ff0877ac */ /* 0x000f220008000a00 */
[----:B------:R-:W3:Y:S01]  /*0080*/  S2R R4, SR_CTAID.X ;  /* 0x0000000000047919 */ /* 0x000ee20000002500 */
[----:B-1----:R-:W-:Y:S01]  /*0090*/  UISETP.GE.AND UP0, UPT, UR10, 0x1, UPT ;  /* 0x000000010a00788c */ /* 0x002fe2000bf06270 */
[----:B0-----:R-:W-:-:S02]  /*00a0*/  LEA R2, R3, R0, 0x4 ;  /* 0x0000000003027211 */ /* 0x001fc400078e20ff */
[----:B---3--:R-:W-:-:S06]  /*00b0*/  LEA R3, R4, R13, 0x4 ;  /* 0x0000000d04037211 */ /* 0x008fcc00078e20ff */
[----:B--2-4-:R-:W-:Y:S05]  /*00c0*/  BRA.U !UP0, `(.L_x_42) ;  /* 0x0000000508387547 */ /* 0x014fea000b800000 */
[----:B------:R-:W0:Y:S01]  /*00d0*/  S2UR UR7, SR_CgaCtaId ;  /* 0x00000000000779c3 */ /* 0x000e220000008800 */
[----:B------:R-:W1:Y:S01]  /*00e0*/  LDCU UR11, c[0x0][0x3a0] ;  /* 0x00007400ff0b77ac */ /* 0x000e620008000800 */
[----:B------:R-:W-:Y:S01]  /*00f0*/  MOV R21, RZ ;  /* 0x000000ff00157202 */ /* 0x000fe20000000f00 */
[----:B------:R-:W-:Y:S01]  /*0100*/  IMAD R12, R2, UR10, R13 ;  /* 0x0000000a020c7c24 */ /* 0x000fe2000f8e020d */
[----:B------:R-:W-:Y:S01]  /*0110*/  UMOV UR5, 0x400 ;  /* 0x0000040000057882 */ /* 0x000fe20000000000 */
[----:B------:R-:W-:-:S03]  /*0120*/  UIADD3 UR4, UPT, UPT, UR10, 0xf, URZ ;  /* 0x0000000f0a047890 */ /* 0x000fc6000fffe0ff */
[----:B------:R-:W2:Y:S01]  /*0130*/  LDC R14, c[0x0][0x3a0] ;  /* 0x0000e800ff0e7b82 */ /* 0x000ea20000000800 */
[----:B------:R-:W-:Y:S02]  /*0140*/  UIADD3 UR6, UPT, UPT, UR5, 0x400, URZ ;  /* 0x0000040005067890 */ /* 0x000fe4000fffe0ff */
[----:B------:R-:W-:Y:S01]  /*0150*/  USHF.R.U32.HI UR4, URZ, 0x4, UR4 ;  /* 0x00000004ff047899 */ /* 0x000fe20008011604 */
[----:B------:R-:W3:Y:S03]  /*0160*/  LDCU.64 UR12, c[0x0][0x398] ;  /* 0x00007300ff0c77ac */ /* 0x000ee60008000a00 */
[----:B------:R-:W-:Y:S01]  /*0170*/  UIADD3 UR4, UPT, UPT, -UR4, URZ, URZ ;  /* 0x000000ff04047290 */ /* 0x000fe2000fffe1ff */
[----:B-1----:R-:W-:Y:S01]  /*0180*/  IMAD R19, R0, UR11, R13 ;  /* 0x0000000b00137c24 */ /* 0x002fe2000f8e020d */
[----:B0-----:R-:W-:-:S04]  /*0190*/  ULEA UR5, UR7, UR5, 0x18 ;  /* 0x0000000507057291 */ /* 0x001fc8000f8ec0ff */
[----:B------:R-:W-:Y:S01]  /*01a0*/  LEA R19, R4, R19, 0x4 ;  /* 0x0000001304137211 */ /* 0x000fe200078e20ff */
[----:B------:R-:W-:Y:S01]  /*01b0*/  ULEA UR6, UR7, UR6, 0x18 ;  /* 0x0000000607067291 */ /* 0x000fe2000f8ec0ff */
[----:B------:R-:W-:-:S05]  /*01c0*/  LEA R16, R0, UR5, 0x6 ;  /* 0x0000000500107c11 */ /* 0x000fca000f8e30ff */
[C---:B------:R-:W-:Y:S02]  /*01d0*/  LEA R17, R13.reuse, UR6, 0x2 ;  /* 0x000000060d117c11 */ /* 0x040fe4000f8e10ff */
[----:B------:R-:W-:Y:S02]  /*01e0*/  LEA R18, R13, R16, 0x2 ;  /* 0x000000100d127211 */ /* 0x000fe400078e10ff */
[----:B---3--:R-:W-:-:S07]  /*01f0*/  LEA R15, R0, R17, 0x6 ;  /* 0x00000011000f7211 */ /* 0x008fce00078e30ff */
.L_x_43:
[----:B------:R-:W-:Y:S01]  /*0200*/  ISETP.GE.AND P1, PT, R13, UR13, PT ;  /* 0x0000000d0d007c0c */ /* 0x000fe2000bf26270 */
[----:B------:R-:W-:Y:S01]  /*0210*/  HFMA2 R22, -RZ, RZ, 0, 0 ;  /* 0x00000000ff167431 */ /* 0x000fe200000001ff */
[----:B------:R-:W-:Y:S02]  /*0220*/  ISETP.GE.AND P0, PT, R0, UR13, PT ;  /* 0x0000000d00007c0c */ /* 0x000fe4000bf06270 */
[----:B------:R-:W-:Y:S02]  /*0230*/  ISETP.GE.OR P1, PT, R2, UR12, P1 ;  /* 0x0000000c02007c0c */ /* 0x000fe40008f26670 */
[----:B--2---:R-:W-:Y:S02]  /*0240*/  ISETP.GE.OR P0, PT, R3, R14, P0 ;  /* 0x0000000e0300720c */ /* 0x004fe40000706670 */
[----:B------:R-:W-:-:S09]  /*0250*/  MOV R29, RZ ;  /* 0x000000ff001d7202 */ /* 0x000fd20000000f00 */
[----:B------:R-:W0:Y:S08]  /*0260*/  @!P1 LDC.64 R6, c[0x0][0x380] ;  /* 0x0000e000ff069b82 */ /* 0x000e300000000a00 */
[----:B------:R-:W1:Y:S01]  /*0270*/  @!P0 LDC.64 R4, c[0x0][0x388] ;  /* 0x0000e200ff048b82 */ /* 0x000e620000000a00 */
[----:B0-----:R-:W-:-:S05]  /*0280*/  @!P1 IMAD.WIDE.U32 R6, R12, 0x4, R6 ;  /* 0x000000040c069825 */ /* 0x001fca00078e0006 */
[----:B------:R-:W2:Y:S01]  /*0290*/  @!P1 LDG.E R29, desc[UR8][R6.64] ;  /* 0x00000008061d9981 */ /* 0x000ea2000c1e1900 */
[----:B-1----:R-:W-:-:S05]  /*02a0*/  @!P0 IMAD.WIDE R24, R19, 0x4, R4 ;  /* 0x0000000413188825 */ /* 0x002fca00078e0204 */
[----:B------:R-:W3:Y:S01]  /*02b0*/  @!P0 LDG.E R22, desc[UR8][R24.64] ;  /* 0x0000000818168981 */ /* 0x000ee2000c1e1900 */
[----:B------:R-:W-:-:S04]  /*02c0*/  UIADD3 UR4, UPT, UPT, UR4, 0x1, URZ ;  /* 0x0000000104047890 */ /* 0x000fc8000fffe0ff */
[----:B------:R-:W-:Y:S01]  /*02d0*/  UISETP.NE.AND UP0, UPT, UR4, URZ, UPT ;  /* 0x000000ff0400728c */ /* 0x000fe2000bf05270 */
[----:B------:R-:W-:Y:S02]  /*02e0*/  IADD3 R0, PT, PT, R0, 0x10, RZ ;  /* 0x0000001000007810 */ /* 0x000fe40007ffe0ff */
[----:B------:R-:W-:Y:S02]  /*02f0*/  IADD3 R13, PT, PT, R13, 0x10, RZ ;  /* 0x000000100d0d7810 */ /* 0x000fe40007ffe0ff */
[----:B------:R-:W-:Y:S02]  /*0300*/  IADD3 R12, PT, PT, R12, 0x10, RZ ;  /* 0x000000100c0c7810 */ /* 0x000fe40007ffe0ff */
[----:B------:R-:W-:Y:S01]  /*0310*/  LEA R19, R14, R19, 0x4 ;  /* 0x000000130e137211 */ /* 0x000fe200078e20ff */
[----:B--2---:R-:W-:Y:S04]  /*0320*/  STS [R18], R29 ;  /* 0x0000001d12007388 */ /* 0x004fe80000000800 */
[----:B---3--:R-:W-:Y:S01]  /*0330*/  STS [R15], R22 ;  /* 0x000000160f007388 */ /* 0x008fe20000000800 */
[----:B------:R-:W-:Y:S06]  /*0340*/  BAR.SYNC.DEFER_BLOCKING 0x0 ;  /* 0x0000000000007b1d */ /* 0x000fec0000010000 */
[----:B------:R-:W-:Y:S04]  /*0350*/  LDS R28, [R17] ;  /* 0x00000000111c7984 */ /* 0x000fe80000000800 */
[----:B------:R-:W0:Y:S04]  /*0360*/  LDS.128 R8, [R16] ;  /* 0x0000000010087984 */ /* 0x000e280000000c00 */
[----:B------:R-:W1:Y:S04]  /*0370*/  LDS R29, [R17+0x40] ;  /* 0x00004000111d7984 */ /* 0x000e680000000800 */
[----:B------:R-:W2:Y:S04]  /*0380*/  LDS R27, [R17+0x80] ;  /* 0x00008000111b7984 */ /* 0x000ea80000000800 */
[----:B------:R-:W3:Y:S04]  /*0390*/  LDS R26, [R17+0xc0] ;  /* 0x0000c000111a7984 */ /* 0x000ee80000000800 */
[----:B------:R-:W-:Y:S04]  /*03a0*/  LDS R23, [R17+0x100] ;  /* 0x0001000011177984 */ /* 0x000fe80000000800 */
[----:B------:R-:W4:Y:S04]  /*03b0*/  LDS.128 R4, [R16+0x10] ;  /* 0x0000100010047984 */ /* 0x000f280000000c00 */
[----:B------:R-:W5:Y:S04]  /*03c0*/  LDS R20, [R17+0x140] ;  /* 0x0001400011147984 */ /* 0x000f680000000800 */
[----:B------:R-:W5:Y:S04]  /*03d0*/  LDS R25, [R17+0x180] ;  /* 0x0001800011197984 */ /* 0x000f680000000800 */
[----:B------:R-:W5:Y:S04]  /*03e0*/  LDS R22, [R17+0x1c0] ;  /* 0x0001c00011167984 */ /* 0x000f680000000800 */
[----:B------:R-:W-:Y:S01]  /*03f0*/  LDS R24, [R17+0x240] ;  /* 0x0002400011187984 */ /* 0x000fe20000000800 */
[----:B0-----:R-:W-:-:S03]  /*0400*/  FFMA R8, R8, R28, R21 ;  /* 0x0000001c08087223 */ /* 0x001fc60000000015 */
[----:B------:R-:W-:Y:S01]  /*0410*/  LDS R21, [R17+0x200] ;  /* 0x0002000011157984 */ /* 0x000fe20000000800 */
[----:B-1----:R-:W-:-:S04]  /*0420*/  FFMA R8, R29, R9, R8 ;  /* 0x000000091d087223 */ /* 0x002fc80000000008 */
[----:B--2---:R-:W-:-:S04]  /*0430*/  FFMA R27, R27, R10, R8 ;  /* 0x0000000a1b1b7223 */ /* 0x004fc80000000008 */
[----:B---3--:R-:W-:Y:S02]  /*0440*/  FFMA R27, R26, R11, R27 ;  /* 0x0000000b1a1b7223 */ /* 0x008fe4000000001b */
[----:B------:R-:W0:Y:S02]  /*0450*/  LDS.128 R8, [R16+0x20] ;  /* 0x0000200010087984 */ /* 0x000e240000000c00 */
[----:B----4-:R-:W-:-:S04]  /*0460*/  FFMA R23, R4, R23, R27 ;  /* 0x0000001704177223 */ /* 0x010fc8000000001b */
[----:B-----5:R-:W-:Y:S02]  /*0470*/  FFMA R20, R20, R5, R23 ;  /* 0x0000000514147223 */ /* 0x020fe40000000017 */
[----:B------:R-:W1:Y:S02]  /*0480*/  LDS R23, [R17+0x280] ;  /* 0x0002800011177984 */ /* 0x000e640000000800 */
[----:B------:R-:W-:Y:S02]  /*0490*/  FFMA R25, R25, R6, R20 ;  /* 0x0000000619197223 */ /* 0x000fe40000000014 */
[----:B------:R-:W2:Y:S02]  /*04a0*/  LDS R20, [R17+0x2c0] ;  /* 0x0002c00011147984 */ /* 0x000ea40000000800 */
[----:B------:R-:W-:Y:S02]  /*04b0*/  FFMA R27, R22, R7, R25 ;  /* 0x00000007161b7223 */ /* 0x000fe40000000019 */
[----:B------:R-:W-:Y:S04]  /*04c0*/  LDS R25, [R17+0x300] ;  /* 0x0003000011197984 */ /* 0x000fe80000000800 */
[----:B------:R-:W3:Y:S04]  /*04d0*/  LDS.128 R4, [R16+0x30] ;  /* 0x0000300010047984 */ /* 0x000ee80000000c00 */
[----:B------:R-:W4:Y:S01]  /*04e0*/  LDS R22, [R17+0x340] ;  /* 0x0003400011167984 */ /* 0x000f220000000800 */
[----:B0-----:R-:W-:-:S03]  /*04f0*/  FFMA R27, R8, R21, R27 ;  /* 0x00000015081b7223 */ /* 0x001fc6000000001b */
[----:B------:R-:W0:Y:S04]  /*0500*/  LDS R21, [R17+0x380] ;  /* 0x0003800011157984 */ /* 0x000e280000000800 */
[----:B------:R-:W5:Y:S01]  /*0510*/  LDS R8, [R17+0x3c0] ;  /* 0x0003c00011087984 */ /* 0x000f620000000800 */
[----:B------:R-:W-:-:S04]  /*0520*/  FFMA R24, R24, R9, R27 ;  /* 0x0000000918187223 */ /* 0x000fc8000000001b */
[----:B-1----:R-:W-:-:S04]  /*0530*/  FFMA R23, R23, R10, R24 ;  /* 0x0000000a17177223 */ /* 0x002fc80000000018 */
[----:B--2---:R-:W-:-:S04]  /*0540*/  FFMA R11, R20, R11, R23 ;  /* 0x0000000b140b7223 */ /* 0x004fc80000000017 */
[----:B---3--:R-:W-:-:S04]  /*0550*/  FFMA R11, R4, R25, R11 ;  /* 0x00000019040b7223 */ /* 0x008fc8000000000b */
[----:B----4-:R-:W-:-:S04]  /*0560*/  FFMA R22, R22, R5, R11 ;  /* 0x0000000516167223 */ /* 0x010fc8000000000b */
[----:B0-----:R-:W-:-:S04]  /*0570*/  FFMA R21, R21, R6, R22 ;  /* 0x0000000615157223 */ /* 0x001fc80000000016 */
[----:B-----5:R-:W-:Y:S01]  /*0580*/  FFMA R21, R8, R7, R21 ;  /* 0x0000000708157223 */ /* 0x020fe20000000015 */
[----:B------:R-:W-:Y:S06]  /*0590*/  BAR.SYNC.DEFER_BLOCKING 0x0 ;  /* 0x0000000000007b1d */ /* 0x000fec0000010000 */
[----:B------:R-:W-:Y:S05]  /*05a0*/  BRA.U UP0, `(.L_x_43) ;  /* 0xfffffffd00147547 */ /* 0x000fea000b83ffff */
.L_x_42:
[----:B------:R-:W0:Y:S01]  /*05b0*/  LDCU UR4, c[0x0][0x398] ;  /* 0x00007300ff0477ac */ /* 0x000e220008000800 */
[----:B------:R-:W-:-:S04]  /*05c0*/  ISETP.GE.AND P0, PT, R3, UR14, PT ;  /* 0x0000000e03007c0c */ /* 0x000fc8000bf06270 */
[----:B0-----:R-:W-:-:S13]  /*05d0*/  ISETP.GE.OR P0, PT, R2, UR4, P0 ;  /* 0x0000000402007c0c */ /* 0x001fda0008706670 */
[----:B------:R-:W-:Y:S05]  /*05e0*/  @P0 EXIT ;  /* 0x000000000000094d */ /* 0x000fea0003800000 */
[----:B------:R-:W0:Y:S01]  /*05f0*/  LDC.64 R4, c[0x0][0x390] ;  /* 0x0000e400ff047b82 */ /* 0x000e220000000a00 */
[----:B------:R-:W-:-:S04]  /*0600*/  IMAD R3, R2, UR14, R3 ;  /* 0x0000000e02037c24 */ /* 0x000fc8000f8e0203 */
[----:B0-----:R-:W-:-:S05]  /*0610*/  IMAD.WIDE R2, R3, 0x4, R4 ;  /* 0x0000000403027825 */ /* 0x001fca00078e0204 */
[----:B------:R-:W-:Y:S01]  /*0620*/  STG.E desc[UR8][R2.64], R21 ;  /* 0x0000001502007986 */ /* 0x000fe2000c101908 */
[----:B------:R-:W-:Y:S05]  /*0630*/  EXIT ;  /* 0x000000000000794d */ /* 0x000fea0003800000 */
.L_x_44:
        /* <DEDUP_REMOVED lines=12> */
.L_x_57:


//--------------------- .nv.shared.reserved.0     --------------------------
	.section	.nv.shared.reserved.0,"aw",@nobits
	.weak		__nv_reservedSMEM_offset_0_alias
	.size		__nv_reservedSMEM_offset_0_alias, 0, 64
	.other		__nv_reservedSMEM_offset_0_alias,@"STO_CUDA_RESERVED_SHARED STV_DEFAULT"
__nv_reservedSMEM_offset_0_alias:
	.zero		0
	.zero		64


//--------------------- .nv.shared._Z15matrixMulKernelPKfS0_Pfiii --------------------------
	.section	.nv.shared._Z15matrixMulKernelPKfS0_Pfiii,"aw",@nobits
	.sectionflags	@""
	.align	4
.nv.shared._Z15matrixMulKernelPKfS0_Pfiii:
	.zero		3072


//--------------------- .nv.constant0._Z14matrixPowerTwoPKfPfii --------------------------
	.section	.nv.constant0._Z14matrixPowerTwoPKfPfii,"a",@progbits
	.sectionflags	@""
	.align	4
.nv.constant0._Z14matrixPowerTwoPKfPfii:
	.zero		920


//--------------------- .nv.constant0._Z17computeMeanKernelPKfPfii --------------------------
	.section	.nv.constant0._Z17computeMeanKernelPKfPfii,"a",@progbits
	.sectionflags	@""
	.align	4
.nv.constant0._Z17computeMeanKernelPKfPfii:
	.zero		920


//--------------------- .nv.constant0._Z18matrixScalarKernelPKfPffii --------------------------
	.section	.nv.constant0._Z18matrixScalarKernelPKfPffii,"a",@progbits
	.sectionflags	@""
	.align	4
.nv.constant0._Z18matrixScalarKernelPKfPffii:
	.zero		924


//--------------------- .nv.constant0._Z17matMulElementWisePKfS0_Pfii --------------------------
	.section	.nv.constant0._Z17matMulElementWisePKfS0_Pfii,"a",@progbits
	.sectionflags	@""
	.align	4
.nv.constant0._Z17matMulElementWisePKfS0_Pfii:
	.zero		928


//--------------------- .nv.constant0._Z15transposeKernelPKfPfii --------------------------
	.section	.nv.constant0._Z15transposeKernelPKfPfii,"a",@progbits
	.sectionflags	@""
	.align	4
.nv.constant0._Z15transposeKernelPKfPfii:
	.zero		920


//--------------------- .nv.constant0._Z23sigmoidDerivativeKernelPKfPfii --------------------------
	.section	.nv.constant0._Z23sigmoidDerivativeKernelPKfPfii,"a",@progbits
	.sectionflags	@""
	.align	4
.nv.constant0._Z23sigmoidDerivativeKernelPKfPfii:
	.zero		920


//--------------------- .nv.constant0._Z13sigmoidKernelPKfPfii --------------------------
	.section	.nv.constant0._Z13sigmoidKernelPKfPfii,"a",@progbits
	.sectionflags	@""
	.align	4
.nv.constant0._Z13sigmoidKernelPKfPfii:
	.zero		920


//--------------------- .nv.constant0._Z17addMatrixToMatrixPKfS0_fPfii --------------------------
	.section	.nv.constant0._Z17addMatrixToMatrixPKfS0_fPfii,"a",@progbits
	.sectionflags	@""
	.align	4
.nv.constant0._Z17addMatrixToMatrixPKfS0_fPfii:
	.zero		936


//--------------------- .nv.constant0._Z21addBiasToMatrixKernelPKfS0_Pfii --------------------------
	.section	.nv.constant0._Z21addBiasToMatrixKernelPKfS0_Pfii,"a",@progbits
	.sectionflags	@""
	.align	4
.nv.constant0._Z21addBiasToMatrixKernelPKfS0_Pfii:
	.zero		928


//--------------------- .nv.constant0._Z15matrixMulKernelPKfS0_Pfiii --------------------------
	.section	.nv.constant0._Z15matrixMulKernelPKfS0_Pfiii,"a",@progbits
	.sectionflags	@""
	.align	4
.nv.constant0._Z15matrixMulKernelPKfS0_Pfiii:
	.zero		932


//--------------------- SYMBOLS --------------------------

	.type		.nv.reservedSmem.offset0,@object
	.size		.nv.reservedSmem.offset0,0x4
	.type		.nv.reservedSmem.cap,@object
	.size		.nv.reservedSmem.cap,0x4
